def gluon_wgmma(
    a_ptr,
    b_ptr,
    c_ptr,
    M,
    N,
    K,
    stride_am,
    stride_bk,
    stride_cm,
    BLOCK_M: gl.constexpr,
    BLOCK_N: gl.constexpr,
    BLOCK_K: gl.constexpr,
    DTYPE: gl.constexpr,
    A_LAYOUT: gl.constexpr,
    B_LAYOUT: gl.constexpr,
    C_LAYOUT: gl.constexpr,
    B_SHAPE: gl.constexpr,
    TRANS_B: gl.constexpr,
    NUM_BUFFERS: gl.constexpr,
    NUM_WARPS: gl.constexpr,
):
    a_desc = tma.make_tensor_descriptor(
        a_ptr, [M, K], [stride_am, 1], [BLOCK_M, BLOCK_K], A_LAYOUT
    )
    b_desc = tma.make_tensor_descriptor(
        b_ptr,
        [N, K] if TRANS_B else [K, N],
        [stride_bk, 1],
        B_SHAPE,
        B_LAYOUT,
    )
    c_desc = tma.make_tensor_descriptor(
        c_ptr, [M, N], [stride_cm, 1], [BLOCK_M, BLOCK_N], C_LAYOUT
    )

    a_bufs = gl.allocate_shared_memory(
        DTYPE, [NUM_BUFFERS, BLOCK_M, BLOCK_K], A_LAYOUT
    )
    b_bufs = gl.allocate_shared_memory(DTYPE, [NUM_BUFFERS] + B_SHAPE, B_LAYOUT)

    pid_m = gl.program_id(0)
    pid_n = gl.program_id(1)
    off_m = pid_m * BLOCK_M
    off_n = pid_n * BLOCK_N

    mma_layout: gl.constexpr = pick_wgmma_layout(DTYPE, BLOCK_M, BLOCK_N, NUM_WARPS)
    acc = warpgroup_mma_init(
        gl.zeros((BLOCK_M, BLOCK_N), dtype=gl.float32, layout=mma_layout)
    )

    bars = gl.allocate_shared_memory(
        gl.int64, [NUM_BUFFERS, 1], mbarrier.MBarrierLayout()
    )
    for i in gl.static_range(NUM_BUFFERS):
        mbarrier.init(bars.index(i), count=1)
    idx = 0
    phase = 0

    for k in range(0, K, BLOCK_K):
        a = a_bufs.index(idx)
        b = b_bufs.index(idx)
        bar = bars.index(idx)
        mbarrier.expect(bar, a_desc.block_type.nbytes + b_desc.block_type.nbytes)
        tma.async_copy_global_to_shared(a_desc, [off_m, k], bar, a)
        tma.async_copy_global_to_shared(
            b_desc, [off_n, k] if TRANS_B else [k, off_n], bar, b
        )
        mbarrier.wait(bar, phase=phase)

        if TRANS_B:
            b = b.permute((1, 0))
        acc = warpgroup_mma_wait(num_outstanding=0, deps=(acc,))
        acc = warpgroup_mma(a, b, acc, is_async=True)

        idx += 1
        if idx == NUM_BUFFERS:
            idx = 0
            phase ^= 1

    acc = warpgroup_mma_wait(num_outstanding=0, deps=(acc,))
    for i in gl.static_range(NUM_BUFFERS):
        mbarrier.invalidate(bars.index(i))

    c_smem = gl.allocate_shared_memory(DTYPE, [BLOCK_M, BLOCK_N], C_LAYOUT)
    c_smem.store(acc.to(DTYPE))
    fence_async_shared()
    tma.async_copy_shared_to_global(c_desc, [off_m, off_n], c_smem)
    tma.store_wait(pendings=0)

# config = {"BLOCK_K": 128, "BLOCK_M": 256, "BLOCK_N": 64, "arch": "sm_90", "dtype": "fp16", "num_buffers": 1, "num_warps": 8, "trans_b": 1}
# arch = sm_90


// ===== COMPILED SASS (sm_90a) =====

	.target	sm_90a

	.elftype	@"ET_EXEC"


//--------------------- .note.nv.tkinfo           --------------------------
	.section	.note.nv.tkinfo,"",@"SHT_NOTE"
	.sectionflags	@"SHF_NOTE_NV_TKINFO"
	.tkinfo
        /*0018*/ 	.word	0x00000002
        /*0030*/ 	.string	""
        /*0030*/ 	.string	"ptxas"
        /*0030*/ 	.string	"Cuda compilation tools, release 13.0, V13.0.88"
        /*0030*/ 	.string	"Build cuda_13.0.r13.0/compiler.36424714_0"
        /*0030*/ 	.string	"-v  -suppress-debug-info  -lineinfo  -arch sm_90a "



//--------------------- .note.nv.cuinfo           --------------------------
	.section	.note.nv.cuinfo,"",@"SHT_NOTE"
	.sectionflags	@"SHF_NOTE_NV_CUINFO"
        /*0018*/ 	.short	0x0002
        /*001a*/ 	.short	0x005a
        /*001c*/ 	.short	0x0082
	.zero		2


//--------------------- .nv.info                  --------------------------
	.section	.nv.info,"",@"SHT_CUDA_INFO"
	.align	4


	//----- nvinfo : EIATTR_REGCOUNT
	.align		4
        /*0000*/ 	.byte	0x04, 0x2f
        /*0002*/ 	.short	(.L_1 - .L_0)
	.align		4
.L_0:
        /*0004*/ 	.word	index@(gluon_wgmma)
        /*0008*/ 	.word	0x0000005a


	//----- nvinfo : EIATTR_FRAME_SIZE
	.align		4
.L_1:
        /*000c*/ 	.byte	0x04, 0x11
        /*000e*/ 	.short	(.L_3 - .L_2)
	.align		4
.L_2:
        /*0010*/ 	.word	index@(gluon_wgmma)
        /*0014*/ 	.word	0x00000000


	//----- nvinfo : EIATTR_MIN_STACK_SIZE
	.align		4
.L_3:
        /*0018*/ 	.byte	0x04, 0x12
        /*001a*/ 	.short	(.L_5 - .L_4)
	.align		4
.L_4:
        /*001c*/ 	.word	index@(gluon_wgmma)
        /*0020*/ 	.word	0x00000000
.L_5:


//--------------------- .nv.compat                --------------------------
	.section	.nv.compat,"",@"SHT_CUDA_COMPAT_INFO"
	.align	4
        /*0000*/ 	.byte	0x02, 0x09, 0x01, 0x00, 0x02, 0x02, 0x04, 0x00, 0x02, 0x05, 0x05, 0x00, 0x03, 0x07, 0x01, 0x01
        /*0010*/ 	.byte	0x02, 0x03, 0x03, 0x00, 0x02, 0x06, 0x01, 0x00, 0x04, 0x0b, 0x08, 0x00, 0x00, 0x00, 0x00, 0x00
        /*0020*/ 	.byte	0x00, 0x00, 0x00, 0x00


//--------------------- .nv.info.gluon_wgmma      --------------------------
	.section	.nv.info.gluon_wgmma,"",@"SHT_CUDA_INFO"
	.sectionflags	@""
	.align	4


	//----- nvinfo : EIATTR_CUDA_API_VERSION
	.align		4
        /*0000*/ 	.byte	0x04, 0x37
        /*0002*/ 	.short	(.L_7 - .L_6)
.L_6:
        /*0004*/ 	.word	0x00000082


	//----- nvinfo : EIATTR_KPARAM_INFO
	.align		4
.L_7:
        /*0008*/ 	.byte	0x04, 0x17
        /*000a*/ 	.short	(.L_9 - .L_8)
.L_8:
        /*000c*/ 	.word	0x00000000
        /*0010*/ 	.short	0x000a
        /*0012*/ 	.short	0x0048
        /*0014*/ 	.byte	0x00, 0xf4, 0x21, 0x00


	//----- nvinfo : EIATTR_KPARAM_INFO
	.align		4
.L_9:
        /*0018*/ 	.byte	0x04, 0x17
        /*001a*/ 	.short	(.L_11 - .L_10)
.L_10:
        /*001c*/ 	.word	0x00000000
        /*0020*/ 	.short	0x0009
        /*0022*/ 	.short	0x0040
        /*0024*/ 	.byte	0x00, 0xf4, 0x21, 0x00


	//----- nvinfo : EIATTR_KPARAM_INFO
	.align		4
.L_11:
        /*0028*/ 	.byte	0x04, 0x17
        /*002a*/ 	.short	(.L_13 - .L_12)
.L_12:
        /*002c*/ 	.word	0x00000000
        /*0030*/ 	.short	0x0008
        /*0032*/ 	.short	0x0038
        /*0034*/ 	.byte	0x00, 0xf0, 0x21, 0x00


	//----- nvinfo : EIATTR_KPARAM_INFO
	.align		4
.L_13:
        /*0038*/ 	.byte	0x04, 0x17
        /*003a*/ 	.short	(.L_15 - .L_14)
.L_14:
        /*003c*/ 	.word	0x00000000
        /*0040*/ 	.short	0x0007
        /*0042*/ 	.short	0x0030
        /*0044*/ 	.byte	0x00, 0xf0, 0x21, 0x00


	//----- nvinfo : EIATTR_KPARAM_INFO
	.align		4
.L_15:
        /*0048*/ 	.byte	0x04, 0x17
        /*004a*/ 	.short	(.L_17 - .L_16)
.L_16:
        /*004c*/ 	.word	0x00000000
        /*0050*/ 	.short	0x0006
        /*0052*/ 	.short	0x0028
        /*0054*/ 	.byte	0x00, 0xf0, 0x21, 0x00


	//----- nvinfo : EIATTR_KPARAM_INFO
	.align		4
.L_17:
        /*0058*/ 	.byte	0x04, 0x17
        /*005a*/ 	.short	(.L_19 - .L_18)
.L_18:
        /*005c*/ 	.word	0x00000000
        /*0060*/ 	.short	0x0005
        /*0062*/ 	.short	0x0020
        /*0064*/ 	.byte	0x00, 0xf0, 0x11, 0x00


	//----- nvinfo : EIATTR_KPARAM_INFO
	.align		4
.L_19:
        /*0068*/ 	.byte	0x04, 0x17
        /*006a*/ 	.short	(.L_21 - .L_20)
.L_20:
        /*006c*/ 	.word	0x00000000
        /*0070*/ 	.short	0x0004
        /*0072*/ 	.short	0x001c
        /*0074*/ 	.byte	0x00, 0xf0, 0x11, 0x00


	//----- nvinfo : EIATTR_KPARAM_INFO
	.align		4
.L_21:
        /*0078*/ 	.byte	0x04, 0x17
        /*007a*/ 	.short	(.L_23 - .L_22)
.L_22:
        /*007c*/ 	.word	0x00000000
        /*0080*/ 	.short	0x0003
        /*0082*/ 	.short	0x0018
        /*0084*/ 	.byte	0x00, 0xf0, 0x11, 0x00


	//----- nvinfo : EIATTR_KPARAM_INFO
	.align		4
.L_23:
        /*0088*/ 	.byte	0x04, 0x17
        /*008a*/ 	.short	(.L_25 - .L_24)
.L_24:
        /*008c*/ 	.word	0x00000000
        /*0090*/ 	.short	0x0002
        /*0092*/ 	.short	0x0010
        /*0094*/ 	.byte	0x00, 0xf4, 0x21, 0x00


	//----- nvinfo : EIATTR_KPARAM_INFO
	.align		4
.L_25:
        /*0098*/ 	.byte	0x04, 0x17
        /*009a*/ 	.short	(.L_27 - .L_26)
.L_26:
        /*009c*/ 	.word	0x00000000
        /*00a0*/ 	.short	0x0001
        /*00a2*/ 	.short	0x0008
        /*00a4*/ 	.byte	0x00, 0xf4, 0x21, 0x00


	//----- nvinfo : EIATTR_KPARAM_INFO
	.align		4
.L_27:
        /*00a8*/ 	.byte	0x04, 0x17
        /*00aa*/ 	.short	(.L_29 - .L_28)
.L_28:
        /*00ac*/ 	.word	0x00000000
        /*00b0*/ 	.short	0x0000
        /*00b2*/ 	.short	0x0000
        /*00b4*/ 	.byte	0x00, 0xf4, 0x21, 0x00


	//----- nvinfo : EIATTR_SPARSE_MMA_MASK
	.align		4
.L_29:
        /*00b8*/ 	.byte	0x03, 0x50
        /*00ba*/ 	.short	0x0000


	//----- nvinfo : EIATTR_MAXREG_COUNT
	.align		4
        /*00bc*/ 	.byte	0x03, 0x1b
        /*00be*/ 	.short	0x00ff


	//----- nvinfo : EIATTR_NUM_BARRIERS
	.align		4
        /*00c0*/ 	.byte	0x02, 0x4c
        /*00c2*/ 	.byte	0x01
	.zero		1


	//----- nvinfo : EIATTR_MERCURY_ISA_VERSION
	.align		4
        /*00c4*/ 	.byte	0x03, 0x5f
        /*00c6*/ 	.short	0x0101


	//----- nvinfo : EIATTR_INT_WARP_WIDE_INSTR_OFFSETS
	.align		4
        /*00c8*/ 	.byte	0x04, 0x31
        /*00ca*/ 	.short	(.L_31 - .L_30)


	//   ....[0]....
.L_30:
        /*00cc*/ 	.word	0x00001440


	//   ....[1]....
        /*00d0*/ 	.word	0x000014d0


	//   ....[2]....
        /*00d4*/ 	.word	0x00001930


	//   ....[3]....
        /*00d8*/ 	.word	0x00001940


	//   ....[4]....
        /*00dc*/ 	.word	0x000019b0


	//   ....[5]....
        /*00e0*/ 	.word	0x000019c0


	//   ....[6]....
        /*00e4*/ 	.word	0x00001f50


	//   ....[7]....
        /*00e8*/ 	.word	0x00001f70


	//----- nvinfo : EIATTR_COOP_GROUP_MASK_REGIDS
	.align		4
.L_31:
        /*00ec*/ 	.byte	0x04, 0x29
        /*00ee*/ 	.short	(.L_33 - .L_32)


	//   ....[0]....
.L_32:
        /*00f0*/ 	.word	0xffffffff


	//   ....[1]....
        /*00f4*/ 	.word	0xffffffff


	//   ....[2]....
        /*00f8*/ 	.word	0xffffffff


	//----- nvinfo : EIATTR_COOP_GROUP_INSTR_OFFSETS
	.align		4
.L_33:
        /*00fc*/ 	.byte	0x04, 0x28
        /*00fe*/ 	.short	(.L_35 - .L_34)


	//   ....[0]....
.L_34:
        /*0100*/ 	.word	0x00000150


	//   ....[1]....
        /*0104*/ 	.word	0x00000700


	//   ....[2]....
        /*0108*/ 	.word	0x00000cf0


	//----- nvinfo : EIATTR_MBARRIER_INSTR_OFFSETS
	.align		4
.L_35:
        /*010c*/ 	.byte	0x04, 0x39
        /*010e*/ 	.short	(.L_37 - .L_36)


	//   ....[0]....
.L_36:
        /*0110*/ 	.word	0x00001560
        /*0114*/ 	.word	0x000000ff
        /*0118*/ 	.word	0x00014000
        /*011c*/ 	.short	0x0100
        /*011e*/ 	.byte	0x34
	.zero		1


	//   ....[1]....
        /*0120*/ 	.word	0x00001a70
        /*0124*/ 	.word	0x000000ff
        /*0128*/ 	.word	0x00014000
        /*012c*/ 	.short	0x010a
        /*012e*/ 	.byte	0x34
	.zero		1


	//   ....[2]....
        /*0130*/ 	.word	0x00001ef0
        /*0134*/ 	.word	0x000000ff
        /*0138*/ 	.word	0x00014000
        /*013c*/ 	.short	0x0108
        /*013e*/ 	.byte	0x34
	.zero		1


	//   ....[3]....
        /*0140*/ 	.word	0x00002210
        /*0144*/ 	.word	0x000000ff
        /*0148*/ 	.word	0x00014000
        /*014c*/ 	.short	0x010a
        /*014e*/ 	.byte	0x34
	.zero		1


	//----- nvinfo : EIATTR_NUM_MBARRIERS
	.align		4
.L_37:
        /*0150*/ 	.byte	0x03, 0x38
        /*0152*/ 	.short	0x0001


	//----- nvinfo : EIATTR_EXIT_INSTR_OFFSETS
	.align		4
        /*0154*/ 	.byte	0x04, 0x1c
        /*0156*/ 	.short	(.L_39 - .L_38)


	//   ....[0]....
.L_38:
        /*0158*/ 	.word	0x00002200


	//----- nvinfo : EIATTR_REQNTID
	.align		4
.L_39:
        /*015c*/ 	.byte	0x04, 0x10
        /*015e*/ 	.short	(.L_41 - .L_40)
.L_40:
        /*0160*/ 	.word	0x00000100
        /*0164*/ 	.word	0x00000001
        /*0168*/ 	.word	0x00000001


	//----- nvinfo : EIATTR_CRS_STACK_SIZE
	.align		4
.L_41:
        /*016c*/ 	.byte	0x04, 0x1e
        /*016e*/ 	.short	(.L_43 - .L_42)
.L_42:
        /*0170*/ 	.word	0x00000000


	//----- nvinfo : EIATTR_CBANK_PARAM_SIZE
	.align		4
.L_43:
        /*0174*/ 	.byte	0x03, 0x19
        /*0176*/ 	.short	0x0050


	//----- nvinfo : EIATTR_PARAM_CBANK
	.align		4
        /*0178*/ 	.byte	0x04, 0x0a
        /*017a*/ 	.short	(.L_45 - .L_44)
	.align		4
.L_44:
        /*017c*/ 	.word	index@(.nv.constant0.gluon_wgmma)
        /*0180*/ 	.short	0x0210
        /*0182*/ 	.short	0x0050


	//----- nvinfo : EIATTR_SW_WAR
	.align		4
.L_45:
        /*0184*/ 	.byte	0x04, 0x36
        /*0186*/ 	.short	(.L_47 - .L_46)
.L_46:
        /*0188*/ 	.word	0x00000008
.L_47:


//--------------------- .nv.callgraph             --------------------------
	.section	.nv.callgraph,"",@"SHT_CUDA_CALLGRAPH"
	.align	4
	.sectionentsize	8
	.align		4
        /*0000*/ 	.word	0x00000000
	.align		4
        /*0004*/ 	.word	0xffffffff
	.align		4
        /*0008*/ 	.word	0x00000000
	.align		4
        /*000c*/ 	.word	0xfffffffe
	.align		4
        /*0010*/ 	.word	0x00000000
	.align		4
        /*0014*/ 	.word	0xfffffffd
	.align		4
        /*0018*/ 	.word	0x00000000
	.align		4
        /*001c*/ 	.word	0xfffffffc


//--------------------- .text.gluon_wgmma         --------------------------
	.section	.text.gluon_wgmma,"ax",@progbits
	.align	128
        .global         gluon_wgmma
        .type           gluon_wgmma,@function
        .size           gluon_wgmma,(.L_x_52 - gluon_wgmma)
        .other          gluon_wgmma,@"STO_CUDA_ENTRY STV_DEFAULT"
gluon_wgmma:
.text.gluon_wgmma:
[----:B------:R-:W-:Y:S01]  /*0000*/  LDC R1, c[0x0][0x28] ;  /* 0x00000a00ff017b82 */ /* 0x000fe20000000800 */
[----:B------:R-:W1:Y:S07]  /*0010*/  S2R R0, SR_TID.X ;  /* 0x0000000000007919 */ /* 0x000e6e0000002100 */
[----:B------:R-:W2:Y:S01]  /*0020*/  S2UR UR4, SR_CgaCtaId ;  /* 0x00000000000479c3 */ /* 0x000ea20000008800 */
[----:B------:R-:W-:Y:S01]  /*0030*/  UMOV UR52, 0x400 ;  /* 0x0000040000347882 */ /* 0x000fe20000000000 */
[----:B------:R-:W-:Y:S01]  /*0040*/  ULDC UR6, c[0x0][0xc] ;  /* 0x0000030000067ab9 */ /* 0x000fe20000000800 */
[----:B------:R-:W-:Y:S01]  /*0050*/  ULDC.64 UR54, c[0x0][0x250] ;  /* 0x0000940000367ab9 */ /* 0x000fe20000000a00 */
[----:B------:R-:W-:Y:S04]  /*0060*/  BSSY B0, `(.L_x_0) ;  /* 0x000001e000007945 */ /* 0x000fe80003800000 */
[----:B------:R-:W3:Y:S08]  /*0070*/  LDC R3, c[0x0][0x228] ;  /* 0x00008a00ff037b82 */ /* 0x000ef00000000800 */
[----:B------:R-:W4:Y:S08]  /*0080*/  LDC R12, c[0x0][0x230] ;  /* 0x00008c00ff0c7b82 */ /* 0x000f300000000800 */
[----:B------:R-:W-:Y:S01]  /*0090*/  S2UR UR57, SR_CTAID.Y ;  /* 0x00000000003979c3 */ /* 0x000fe20000002600 */
[----:B--2---:R-:W-:-:S03]  /*00a0*/  ULEA UR52, UR4, UR52, 0x18 ;  /* 0x0000003404347291 */ /* 0x004fc6000f8ec03f */
[----:B------:R-:W-:Y:S01]  /*00b0*/  ULDC UR4, c[0x0][0x10] ;  /* 0x0000040000047ab9 */ /* 0x000fe20000000800 */
[----:B-1----:R-:W-:-:S03]  /*00c0*/  LOP3.LUT R2, R0, 0xff, RZ, 0xc0, !PT ;  /* 0x000000ff00027812 */ /* 0x002fc600078ec0ff */
[----:B------:R-:W1:Y:S01]  /*00d0*/  S2UR UR5, SR_CTAID.Z ;  /* 0x00000000000579c3 */ /* 0x000e620000002700 */
[----:B---3--:R-:W-:Y:S01]  /*00e0*/  VIADD R3, R3, 0xffffffff ;  /* 0xffffffff03037836 */ /* 0x008fe20000000000 */
[C---:B------:R-:W-:Y:S02]  /*00f0*/  ISETP.GE.U32.AND P0, PT, R2.reuse, 0x20, PT ;  /* 0x000000200200780c */ /* 0x040fe40003f06070 */
[C---:B------:R-:W-:Y:S02]  /*0100*/  ISETP.NE.U32.AND P2, PT, R2.reuse, RZ, PT ;  /* 0x000000ff0200720c */ /* 0x040fe40003f45070 */
[----:B------:R-:W-:Y:S02]  /*0110*/  LEA R10, R2, UR52, 0x2 ;  /* 0x00000034020a7c11 */ /* 0x000fe4000f8e10ff */
[----:B------:R-:W2:Y:S01]  /*0120*/  S2UR UR58, SR_CTAID.X ;  /* 0x00000000003a79c3 */ /* 0x000ea20000002500 */
[----:B----4-:R-:W-:-:S06]  /*0130*/  VIADD R8, R12, 0xffffffff ;  /* 0xffffffff0c087836 */ /* 0x010fcc0000000000 */
[----:B------:R3:W-:Y:S01]  /*0140*/  @!P0 STS [R10], RZ ;  /* 0x000000ff0a008388 */ /* 0x0007e20000000800 */
[----:B------:R-:W-:-:S03]  /*0150*/  NOP ;  /* 0x0000000000007918 */ /* 0x000fc60000000000 */
[----:B------:R3:W-:Y:S01]  /*0160*/  @!P2 STS [UR52+0x24], R3 ;  /* 0x00002403ff00a988 */ /* 0x0007e20008000834 */
[----:B-1----:R-:W-:-:S03]  /*0170*/  UIMAD UR4, UR5, UR4, UR57 ;  /* 0x00000004050472a4 */ /* 0x002fc6000f8e0239 */
[----:B------:R3:W-:Y:S01]  /*0180*/  @!P2 STS [UR52+0x20], R8 ;  /* 0x00002008ff00a988 */ /* 0x0007e20008000834 */
[----:B--2---:R-:W-:-:S04]  /*0190*/  UIMAD UR4, UR4, UR6, UR58 ;  /* 0x00000006040472a4 */ /* 0x004fc8000f8e023a */
[----:B------:R-:W-:-:S04]  /*01a0*/  UIMAD UR8, UR4, 0x180, URZ ;  /* 0x00000180040878a4 */ /* 0x000fc8000f8e023f */
[----:B------:R-:W-:-:S04]  /*01b0*/  UIADD3 UR4, UP0, UR8, UR54, URZ ;  /* 0x0000003608047290 */ /* 0x000fc8000ff1e03f */
[----:B------:R-:W-:Y:S01]  /*01c0*/  ULEA.HI.X.SX32 UR5, UR8, UR55, 0x1, UP0 ;  /* 0x0000003708057291 */ /* 0x000fe200080f0e3f */
[----:B---3--:R-:W-:Y:S11]  /*01d0*/  @P2 BRA `(.L_x_1) ;  /* 0x0000000000182947 */ /* 0x008ff60003800000 */
[----:B------:R-:W1:Y:S01]  /*01e0*/  LDS R4, [UR52+0x8] ;  /* 0x00000834ff047984 */ /* 0x000e620008000800 */
[----:B------:R-:W2:Y:S01]  /*01f0*/  LDC.64 R6, c[0x0][0x210] ;  /* 0x00008400ff067b82 */ /* 0x000ea20000000a00 */
[----:B------:R-:W-:Y:S02]  /*0200*/  IMAD.MOV.U32 R5, RZ, RZ, 0x70 ;  /* 0x00000070ff057424 */ /* 0x000fe400078e00ff */
[----:B--2---:R2:W-:Y:S03]  /*0210*/  STS.64 [UR52], R6 ;  /* 0x00000006ff007988 */ /* 0x0045e60008000a34 */
[----:B-1----:R-:W-:-:S05]  /*0220*/  LOP3.LUT R4, R4, 0x10, R5, 0xd8, !PT ;  /* 0x0000001004047812 */ /* 0x002fca00078ed805 */
[----:B------:R2:W-:Y:S02]  /*0230*/  STS [UR52+0x8], R4 ;  /* 0x00000804ff007988 */ /* 0x0005e40008000834 */
.L_x_1:
[----:B------:R-:W-:Y:S05]  /*0240*/  BSYNC B0 ;  /* 0x0000000000007941 */ /* 0x000fea0003800000 */
.L_x_0:
[----:B------:R-:W-:Y:S04]  /*0250*/  BSSY B0, `(.L_x_2) ;  /* 0x000000a000007945 */ /* 0x000fe80003800000 */
[----:B------:R-:W-:Y:S05]  /*0260*/  @P2 BRA `(.L_x_3) ;  /* 0x0000000000202947 */ /* 0x000fea0003800000 */
[----:B--2---:R-:W1:Y:S01]  /*0270*/  LDS R4, [UR52+0x34] ;  /* 0x00003434ff047984 */ /* 0x004e620008000800 */
[----:B------:R-:W-:Y:S02]  /*0280*/  IMAD.MOV.U32 R5, RZ, RZ, 0x3f000000 ;  /* 0x3f000000ff057424 */ /* 0x000fe400078e00ff */
[----:B------:R-:W-:Y:S01]  /*0290*/  @!P2 IMAD.MOV.U32 R6, RZ, RZ, 0xff ;  /* 0x000000ffff06a424 */ /* 0x000fe200078e00ff */
[----:B------:R-:W2:Y:S02]  /*02a0*/  @!P2 LDS R7, [UR52+0x38] ;  /* 0x00003834ff07a984 */ /* 0x000ea40008000800 */
[----:B-1----:R-:W-:Y:S02]  /*02b0*/  LOP3.LUT R4, R4, 0xff000000, R5, 0xb8, !PT ;  /* 0xff00000004047812 */ /* 0x002fe400078eb805 */
[----:B--2---:R-:W-:-:S03]  /*02c0*/  @!P2 LOP3.LUT R5, R7, 0xff, R6, 0xb8, !PT ;  /* 0x000000ff0705a812 */ /* 0x004fc600078eb806 */
[----:B------:R1:W-:Y:S04]  /*02d0*/  STS [UR52+0x34], R4 ;  /* 0x00003404ff007988 */ /* 0x0003e80008000834 */
[----:B------:R1:W-:Y:S02]  /*02e0*/  @!P2 STS [UR52+0x38], R5 ;  /* 0x00003805ff00a988 */ /* 0x0003e40008000834 */
.L_x_3:
[----:B------:R-:W-:Y:S05]  /*02f0*/  BSYNC B0 ;  /* 0x0000000000007941 */ /* 0x000fea0003800000 */
.L_x_2:
[----:B------:R-:W-:Y:S04]  /*0300*/  BSSY B0, `(.L_x_4) ;  /* 0x000000e000007945 */ /* 0x000fe80003800000 */
[----:B------:R-:W-:Y:S05]  /*0310*/  @P2 BRA `(.L_x_5) ;  /* 0x0000000000302947 */ /* 0x000fea0003800000 */
[----:B-1----:R-:W1:Y:S01]  /*0320*/  LDS R5, [UR52+0x34] ;  /* 0x00003434ff057984 */ /* 0x002e620008000800 */
[----:B--2---:R-:W2:Y:S03]  /*0330*/  LDC.64 R6, c[0x0][0x238] ;  /* 0x00008e00ff067b82 */ /* 0x004ea60000000a00 */
[----:B------:R-:W3:Y:S01]  /*0340*/  LDS R4, [UR52+0x1c] ;  /* 0x00001c34ff047984 */ /* 0x000ee20008000800 */
[C---:B--2---:R-:W-:Y:S01]  /*0350*/  SHF.L.U64.HI R7, R6.reuse, 0x1, R7 ;  /* 0x0000000106077819 */ /* 0x044fe20000010207 */
[----:B------:R-:W-:-:S03]  /*0360*/  IMAD.SHL.U32 R6, R6, 0x2, RZ ;  /* 0x0000000206067824 */ /* 0x000fc600078e00ff */
[--C-:B------:R-:W-:Y:S02]  /*0370*/  SHF.R.U32.HI R9, RZ, 0x4, R7.reuse ;  /* 0x00000004ff097819 */ /* 0x100fe40000011607 */
[----:B------:R-:W-:-:S05]  /*0380*/  SHF.R.U64 R6, R6, 0x4, R7 ;  /* 0x0000000406067819 */ /* 0x000fca0000001207 */
[----:B------:R4:W-:Y:S01]  /*0390*/  STS [UR52+0xc], R6 ;  /* 0x00000c06ff007988 */ /* 0x0009e20008000834 */
[----:B-1----:R-:W-:Y:S02]  /*03a0*/  LOP3.LUT R5, R5, 0x7, RZ, 0xb8, !PT ;  /* 0x0000000705057812 */ /* 0x002fe400078eb8ff */
[----:B---3--:R-:W-:-:S03]  /*03b0*/  LOP3.LUT R4, R4, 0xf, R9, 0xb8, !PT ;  /* 0x0000000f04047812 */ /* 0x008fc600078eb809 */
[----:B------:R4:W-:Y:S04]  /*03c0*/  STS [UR52+0x34], R5 ;  /* 0x00003405ff007988 */ /* 0x0009e80008000834 */
[----:B------:R4:W-:Y:S02]  /*03d0*/  STS [UR52+0x1c], R4 ;  /* 0x00001c04ff007988 */ /* 0x0009e40008000834 */
.L_x_5:
[----:B------:R-:W-:Y:S05]  /*03e0*/  BSYNC B0 ;  /* 0x0000000000007941 */ /* 0x000fea0003800000 */
.L_x_4:
[----:B------:R-:W-:Y:S04]  /*03f0*/  BSSY B1, `(.L_x_6) ;  /* 0x000001b000017945 */ /* 0x000fe80003800000 */
[----:B------:R-:W-:Y:S01]  /*0400*/  BSSY B0, `(.L_x_7) ;  /* 0x0000016000007945 */ /* 0x000fe20003800000 */
[----:B--2-4-:R-:W-:-:S03]  /*0410*/  IMAD.MOV.U32 R6, RZ, RZ, RZ ;  /* 0x000000ffff067224 */ /* 0x014fc600078e00ff */
[----:B------:R-:W-:Y:S05]  /*0420*/  @P2 BRA `(.L_x_8) ;  /* 0x0000000000202947 */ /* 0x000fea0003800000 */
[----:B-1----:R-:W1:Y:S02]  /*0430*/  LDS R4, [UR52+0x34] ;  /* 0x00003434ff047984 */ /* 0x002e640008000800 */
[----:B-1----:R-:W-:-:S05]  /*0440*/  LOP3.LUT R4, R4, 0x38, RZ, 0xb8, !PT ;  /* 0x0000003804047812 */ /* 0x002fca00078eb8ff */
[----:B------:R1:W-:Y:S01]  /*0450*/  STS [UR52+0x34], R4 ;  /* 0x00003404ff007988 */ /* 0x0003e20008000834 */
[----:B------:R-:W-:Y:S05]  /*0460*/  @P2 BRA `(.L_x_9) ;  /* 0x0000000000202947 */ /* 0x000fea0003800000 */
[----:B-1----:R-:W1:Y:S01]  /*0470*/  LDS R4, [UR52+0x8] ;  /* 0x00000834ff047984 */ /* 0x002e620008000800 */
[----:B------:R-:W-:-:S05]  /*0480*/  IMAD.MOV.U32 R5, RZ, RZ, 0x780 ;  /* 0x00000780ff057424 */ /* 0x000fca00078e00ff */
[----:B-1----:R-:W-:-:S05]  /*0490*/  LOP3.LUT R4, R4, 0x300, R5, 0xd8, !PT ;  /* 0x0000030004047812 */ /* 0x002fca00078ed805 */
[----:B------:R2:W-:Y:S02]  /*04a0*/  STS [UR52+0x8], R4 ;  /* 0x00000804ff007988 */ /* 0x0005e40008000834 */
.L_x_8:
[----:B------:R-:W-:Y:S05]  /*04b0*/  @P2 BRA `(.L_x_10) ;  /* 0x0000000000282947 */ /* 0x000fea0003800000 */
[----:B-12---:R-:W1:Y:S02]  /*04c0*/  LDS R4, [UR52+0x8] ;  /* 0x00000834ff047984 */ /* 0x006e640008000800 */
[----:B-1----:R-:W-:-:S05]  /*04d0*/  LOP3.LUT R4, R4, 0x1800, RZ, 0xb8, !PT ;  /* 0x0000180004047812 */ /* 0x002fca00078eb8ff */
[----:B------:R2:W-:Y:S02]  /*04e0*/  STS [UR52+0x8], R4 ;  /* 0x00000804ff007988 */ /* 0x0005e40008000834 */
.L_x_9:
[----:B------:R-:W-:Y:S05]  /*04f0*/  @P2 BREAK B0 ;  /* 0x0000000000002942 */ /* 0x000fea0003800000 */
[----:B------:R-:W-:Y:S05]  /*0500*/  @P2 BRA `(.L_x_11) ;  /* 0x0000000000242947 */ /* 0x000fea0003800000 */
[----:B------:R-:W3:Y:S01]  /*0510*/  LDS R5, [UR52+0x8] ;  /* 0x00000834ff057984 */ /* 0x000ee20008000800 */
[----:B-12---:R-:W-:-:S05]  /*0520*/  IMAD.MOV.U32 R4, RZ, RZ, 0x6000 ;  /* 0x00006000ff047424 */ /* 0x006fca00078e00ff */
[----:B---3--:R-:W-:-:S04]  /*0530*/  LOP3.LUT R4, R5, 0x6000, R4, 0xd8, !PT ;  /* 0x0000600005047812 */ /* 0x008fc800078ed804 */
[----:B------:R-:W-:-:S05]  /*0540*/  LOP3.LUT R4, R4, 0x400000, RZ, 0xb8, !PT ;  /* 0x0040000004047812 */ /* 0x000fca00078eb8ff */
[----:B------:R3:W-:Y:S02]  /*0550*/  STS [UR52+0x8], R4 ;  /* 0x00000804ff007988 */ /* 0x0007e40008000834 */
.L_x_10:
[----:B------:R-:W-:Y:S05]  /*0560*/  BSYNC B0 ;  /* 0x0000000000007941 */ /* 0x000fea0003800000 */
.L_x_7:
[----:B-123--:R-:W1:Y:S02]  /*0570*/  @!P2 LDS R4, [UR52+0x8] ;  /* 0x00000834ff04a984 */ /* 0x00ee640008000800 */
[----:B-1----:R-:W-:-:S05]  /*0580*/  @!P2 LOP3.LUT R4, R4, 0x8000, RZ, 0xb8, !PT ;  /* 0x000080000404a812 */ /* 0x002fca00078eb8ff */
[----:B------:R3:W-:Y:S02]  /*0590*/  @!P2 STS [UR52+0x8], R4 ;  /* 0x00000804ff00a988 */ /* 0x0007e40008000834 */
.L_x_11:
[----:B------:R-:W-:Y:S05]  /*05a0*/  BSYNC B1 ;  /* 0x0000000000017941 */ /* 0x000fea0003800000 */
.L_x_6:
[----:B------:R-:W-:Y:S05]  /*05b0*/  WARPSYNC.ALL ;  /* 0x0000000000007948 */ /* 0x000fea0003800000 */
[----:B------:R-:W-:Y:S05]  /*05c0*/  @P0 BRA `(.L_x_12) ;  /* 0x0000000000280947 */ /* 0x000fea0003800000 */
[----:B-123--:R-:W1:Y:S01]  /*05d0*/  S2R R4, SR_LANEID ;  /* 0x0000000000047919 */ /* 0x00ee620000000000 */
[----:B------:R-:W-:Y:S05]  /*05e0*/  WARPSYNC.ALL ;  /* 0x0000000000007948 */ /* 0x000fea0003800000 */
[----:B-1----:R-:W-:-:S05]  /*05f0*/  IMAD.SHL.U32 R7, R4, 0x4, RZ ;  /* 0x0000000404077824 */ /* 0x002fca00078e00ff */
[----:B------:R-:W1:Y:S01]  /*0600*/  LDS R9, [R7+UR52] ;  /* 0x0000003407097984 */ /* 0x000e620008000800 */
[----:B------:R-:W-:-:S05]  /*0610*/  IADD3 R4, P1, R7, UR4, RZ ;  /* 0x0000000407047c10 */ /* 0x000fca000ff3e0ff */
[----:B------:R-:W-:-:S05]  /*0620*/  IMAD.X R5, RZ, RZ, UR5, P1 ;  /* 0x00000005ff057e24 */ /* 0x000fca00088e06ff */
[----:B-1----:R4:W5:Y:S01]  /*0630*/  ATOMG.E.EXCH.STRONG.GPU PT, RZ, [R4], R9 ;  /* 0x0000000904ff73a8 */ /* 0x00296200041ee100 */
[----:B------:R-:W-:-:S04]  /*0640*/  DEPBAR {5,4,3,2,1,0} ;  /* 0x0000003f0000791a */ /* 0x000fc80000000000 */
[----:B------:R4:W-:Y:S01]  /*0650*/  UTMACCTL.IV [UR4] ;  /* 0x00000000040079b9 */ /* 0x0009e20008000000 */
[----:B------:R-:W-:Y:S01]  /*0660*/  NOP ;  /* 0x0000000000007918 */ /* 0x000fe20000000000 */
.L_x_12:
[----:B------:R-:W-:Y:S05]  /*0670*/  @P0 BRA `(.L_x_13) ;  /* 0x00000000000c0947 */ /* 0x000fea0003800000 */
[----:B------:R0:W-:Y:S01]  /*0680*/  UTMACMDFLUSH ;  /* 0x00000000000079b7 */ /* 0x0001e20000000000 */
[----:B------:R-:W-:Y:S05]  /*0690*/  @P0 BRA `(.L_x_13) ;  /* 0x0000000000040947 */ /* 0x000fea0003800000 */
[----:B------:R-:W-:-:S04]  /*06a0*/  DEPBAR.LE SB0, 0x0 ;  /* 0x000080000000791a */ /* 0x000fc80000000000 */
.L_x_13:
[----:B------:R-:W-:Y:S05]  /*06b0*/  WARPSYNC.ALL ;  /* 0x0000000000007948 */ /* 0x000fea0003800000 */
[----:B-----5:R-:W-:Y:S06]  /*06c0*/  BAR.SYNC.DEFER_BLOCKING 0x0 ;  /* 0x0000000000007b1d */ /* 0x020fec0000010000 */
[----:B------:R-:W-:Y:S02]  /*06d0*/  BSSY B1, `(.L_x_14) ;  /* 0x000000b000017945 */ /* 0x000fe40003800000 */
[----:B------:R-:W-:Y:S06]  /*06e0*/  BAR.SYNC.DEFER_BLOCKING 0x0 ;  /* 0x0000000000007b1d */ /* 0x000fec0000010000 */
[----:B------:R5:W-:Y:S01]  /*06f0*/  @!P0 STS [R10], RZ ;  /* 0x000000ff0a008388 */ /* 0x000be20000000800 */
[----:B------:R-:W-:Y:S01]  /*0700*/  NOP ;  /* 0x0000000000007918 */ /* 0x000fe20000000000 */
[----:B------:R-:W-:Y:S05]  /*0710*/  @P2 BRA `(.L_x_15) ;  /* 0x0000000000182947 */ /* 0x000fea0003800000 */
[----:B-1234-:R-:W1:Y:S01]  /*0720*/  LDS R4, [UR52+0x8] ;  /* 0x00000834ff047984 */ /* 0x01ee620008000800 */
[----:B------:R-:W2:Y:S01]  /*0730*/  LDC.64 R14, c[0x0][0x218] ;  /* 0x00008600ff0e7b82 */ /* 0x000ea20000000a00 */
[----:B------:R-:W-:Y:S02]  /*0740*/  IMAD.MOV.U32 R5, RZ, RZ, 0x70 ;  /* 0x00000070ff057424 */ /* 0x000fe400078e00ff */
[----:B--2---:R2:W-:Y:S03]  /*0750*/  STS.64 [UR52], R14 ;  /* 0x0000000eff007988 */ /* 0x0045e60008000a34 */
[----:B-1----:R-:W-:-:S05]  /*0760*/  LOP3.LUT R4, R4, 0x10, R5, 0xd8, !PT ;  /* 0x0000001004047812 */ /* 0x002fca00078ed805 */
[----:B------:R2:W-:Y:S02]  /*0770*/  STS [UR52+0x8], R4 ;  /* 0x00000804ff007988 */ /* 0x0005e40008000834 */
.L_x_15:
[----:B----4-:R-:W-:Y:S05]  /*0780*/  BSYNC B1 ;  /* 0x0000000000017941 */ /* 0x010fea0003800000 */
.L_x_14:
[----:B------:R-:W-:Y:S04]  /*0790*/  BSSY B2, `(.L_x_16) ;  /* 0x000000f000027945 */ /* 0x000fe80003800000 */
[----:B------:R-:W-:Y:S04]  /*07a0*/  BSSY B1, `(.L_x_17) ;  /* 0x000000c000017945 */ /* 0x000fe80003800000 */
[----:B------:R-:W-:Y:S05]  /*07b0*/  @P2 BRA `(.L_x_18) ;  /* 0x0000000000282947 */ /* 0x000fea0003800000 */
[----:B-123--:R-:W1:Y:S01]  /*07c0*/  LDS R4, [UR52+0x34] ;  /* 0x00003434ff047984 */ /* 0x00ee620008000800 */
[----:B------:R-:W-:Y:S01]  /*07d0*/  IMAD.MOV.U32 R5, RZ, RZ, 0x3f000000 ;  /* 0x3f000000ff057424 */ /* 0x000fe200078e00ff */
[----:B------:R-:W-:Y:S05]  /*07e0*/  @P2 BREAK B1 ;  /* 0x0000000000012942 */ /* 0x000fea0003800000 */
[----:B-1----:R-:W-:-:S05]  /*07f0*/  LOP3.LUT R4, R4, 0xff000000, R5, 0xb8, !PT ;  /* 0xff00000004047812 */ /* 0x002fca00078eb805 */
[----:B------:R1:W-:Y:S01]  /*0800*/  STS [UR52+0x34], R4 ;  /* 0x00003404ff007988 */ /* 0x0003e20008000834 */
[----:B------:R-:W-:Y:S05]  /*0810*/  @P2 BRA `(.L_x_19) ;  /* 0x0000000000182947 */ /* 0x000fea0003800000 */
[----:B------:R-:W2:Y:S01]  /*0820*/  LDS R5, [UR52+0x38] ;  /* 0x00003834ff057984 */ /* 0x000ea20008000800 */
[----:B-1----:R-:W-:-:S05]  /*0830*/  IMAD.MOV.U32 R4, RZ, RZ, 0x3f ;  /* 0x0000003fff047424 */ /* 0x002fca00078e00ff */
[----:B--2---:R-:W-:-:S05]  /*0840*/  LOP3.LUT R4, R5, 0xff, R4, 0xb8, !PT ;  /* 0x000000ff05047812 */ /* 0x004fca00078eb804 */
[----:B------:R4:W-:Y:S02]  /*0850*/  STS [UR52+0x38], R4 ;  /* 0x00003804ff007988 */ /* 0x0009e40008000834 */
.L_x_18:
[----:B------:R-:W-:Y:S05]  /*0860*/  BSYNC B1 ;  /* 0x0000000000017941 */ /* 0x000fea0003800000 */
.L_x_17:
[----:B------:R1:W-:Y:S02]  /*0870*/  @!P2 STS [UR52+0x20], R8 ;  /* 0x00002008ff00a988 */ /* 0x0003e40008000834 */
.L_x_19:
[----:B------:R-:W-:Y:S05]  /*0880*/  BSYNC B2 ;  /* 0x0000000000027941 */ /* 0x000fea0003800000 */
.L_x_16:
[----:B------:R-:W-:Y:S05]  /*0890*/  WARPSYNC.ALL ;  /* 0x0000000000007948 */ /* 0x000fea0003800000 */
[----:B------:R-:W2:Y:S01]  /*08a0*/  LDC R7, c[0x0][0x22c] ;  /* 0x00008b00ff077b82 */ /* 0x000ea20000000800 */
[----:B------:R-:W-:Y:S01]  /*08b0*/  BSSY B2, `(.L_x_20) ;  /* 0x0000010000027945 */ /* 0x000fe20003800000 */
[----:B--2---:R-:W-:-:S05]  /*08c0*/  VIADD R7, R7, 0xffffffff ;  /* 0xffffffff07077836 */ /* 0x004fca0000000000 */
[----:B------:R2:W-:Y:S01]  /*08d0*/  @!P2 STS [UR52+0x24], R7 ;  /* 0x00002407ff00a988 */ /* 0x0005e20008000834 */
[----:B------:R-:W-:Y:S05]  /*08e0*/  @P2 BRA `(.L_x_21) ;  /* 0x0000000000302947 */ /* 0x000fea0003800000 */
[----:B------:R-:W2:Y:S01]  /*08f0*/  LDS R5, [UR52+0x34] ;  /* 0x00003434ff057984 */ /* 0x000ea20008000800 */
[----:B-1----:R-:W1:Y:S03]  /*0900*/  LDC.64 R8, c[0x0][0x240] ;  /* 0x00009000ff087b82 */ /* 0x002e660000000a00 */
[----:B---34-:R-:W3:Y:S01]  /*0910*/  LDS R4, [UR52+0x1c] ;  /* 0x00001c34ff047984 */ /* 0x018ee20008000800 */
[C---:B-1----:R-:W-:Y:S01]  /*0920*/  SHF.L.U64.HI R9, R8.reuse, 0x1, R9 ;  /* 0x0000000108097819 */ /* 0x042fe20000010209 */
[----:B------:R-:W-:-:S03]  /*0930*/  IMAD.SHL.U32 R8, R8, 0x2, RZ ;  /* 0x0000000208087824 */ /* 0x000fc600078e00ff */
[--C-:B------:R-:W-:Y:S02]  /*0940*/  SHF.R.U32.HI R11, RZ, 0x4, R9.reuse ;  /* 0x00000004ff0b7819 */ /* 0x100fe40000011609 */
[----:B------:R-:W-:-:S05]  /*0950*/  SHF.R.U64 R8, R8, 0x4, R9 ;  /* 0x0000000408087819 */ /* 0x000fca0000001209 */
[----:B------:R1:W-:Y:S01]  /*0960*/  STS [UR52+0xc], R8 ;  /* 0x00000c08ff007988 */ /* 0x0003e20008000834 */
[----:B--2---:R-:W-:Y:S02]  /*0970*/  LOP3.LUT R5, R5, 0x7, RZ, 0xb8, !PT ;  /* 0x0000000705057812 */ /* 0x004fe400078eb8ff */
[----:B---3--:R-:W-:-:S03]  /*0980*/  LOP3.LUT R4, R4, 0xf, R11, 0xb8, !PT ;  /* 0x0000000f04047812 */ /* 0x008fc600078eb80b */
[----:B------:R1:W-:Y:S04]  /*0990*/  STS [UR52+0x34], R5 ;  /* 0x00003405ff007988 */ /* 0x0003e80008000834 */
[----:B------:R1:W-:Y:S02]  /*09a0*/  STS [UR52+0x1c], R4 ;  /* 0x00001c04ff007988 */ /* 0x0003e40008000834 */
.L_x_21:
[----:B------:R-:W-:Y:S05]  /*09b0*/  BSYNC B2 ;  /* 0x0000000000027941 */ /* 0x000fea0003800000 */
.L_x_20:
[----:B------:R-:W-:Y:S04]  /*09c0*/  BSSY B3, `(.L_x_22) ;  /* 0x000001a000037945 */ /* 0x000fe80003800000 */
[----:B------:R-:W-:Y:S04]  /*09d0*/  BSSY B2, `(.L_x_23) ;  /* 0x0000015000027945 */ /* 0x000fe80003800000 */
[----:B------:R-:W-:Y:S05]  /*09e0*/  @P2 BRA `(.L_x_24) ;  /* 0x0000000000202947 */ /* 0x000fea0003800000 */
[----:B-1-34-:R-:W1:Y:S02]  /*09f0*/  LDS R4, [UR52+0x34] ;  /* 0x00003434ff047984 */ /* 0x01ae640008000800 */
[----:B-1----:R-:W-:-:S05]  /*0a00*/  LOP3.LUT R4, R4, 0x38, RZ, 0xb8, !PT ;  /* 0x0000003804047812 */ /* 0x002fca00078eb8ff */
[----:B------:R1:W-:Y:S01]  /*0a10*/  STS [UR52+0x34], R4 ;  /* 0x00003404ff007988 */ /* 0x0003e20008000834 */
[----:B------:R-:W-:Y:S05]  /*0a20*/  @P2 BRA `(.L_x_25) ;  /* 0x0000000000202947 */ /* 0x000fea0003800000 */
[----:B-1----:R-:W1:Y:S01]  /*0a30*/  LDS R4, [UR52+0x8] ;  /* 0x00000834ff047984 */ /* 0x002e620008000800 */
[----:B------:R-:W-:-:S05]  /*0a40*/  IMAD.MOV.U32 R5, RZ, RZ, 0x780 ;  /* 0x00000780ff057424 */ /* 0x000fca00078e00ff */
[----:B-1----:R-:W-:-:S05]  /*0a50*/  LOP3.LUT R4, R4, 0x300, R5, 0xd8, !PT ;  /* 0x0000030004047812 */ /* 0x002fca00078ed805 */
[----:B------:R1:W-:Y:S02]  /*0a60*/  STS [UR52+0x8], R4 ;  /* 0x00000804ff007988 */ /* 0x0003e40008000834 */
.L_x_24:
[----:B------:R-:W-:Y:S05]  /*0a70*/  @P2 BRA `(.L_x_26) ;  /* 0x0000000000282947 */ /* 0x000fea0003800000 */
[----:B-1-34-:R-:W1:Y:S02]  /*0a80*/  LDS R4, [UR52+0x8] ;  /* 0x00000834ff047984 */ /* 0x01ae640008000800 */
[----:B-1----:R-:W-:-:S05]  /*0a90*/  LOP3.LUT R4, R4, 0x1800, RZ, 0xb8, !PT ;  /* 0x0000180004047812 */ /* 0x002fca00078eb8ff */
[----:B------:R3:W-:Y:S02]  /*0aa0*/  STS [UR52+0x8], R4 ;  /* 0x00000804ff007988 */ /* 0x0007e40008000834 */
.L_x_25:
[----:B------:R-:W-:Y:S05]  /*0ab0*/  @P2 BREAK B2 ;  /* 0x0000000000022942 */ /* 0x000fea0003800000 */
[----:B------:R-:W-:Y:S05]  /*0ac0*/  @P2 BRA `(.L_x_27) ;  /* 0x0000000000242947 */ /* 0x000fea0003800000 */
[----:B-1-3--:R-:W1:Y:S01]  /*0ad0*/  LDS R4, [UR52+0x8] ;  /* 0x00000834ff047984 */ /* 0x00ae620008000800 */
[----:B------:R-:W-:-:S05]  /*0ae0*/  IMAD.MOV.U32 R5, RZ, RZ, 0x6000 ;  /* 0x00006000ff057424 */ /* 0x000fca00078e00ff */
[----:B-1----:R-:W-:-:S04]  /*0af0*/  LOP3.LUT R4, R4, 0x6000, R5, 0xd8, !PT ;  /* 0x0000600004047812 */ /* 0x002fc800078ed805 */
[----:B------:R-:W-:-:S05]  /*0b00*/  LOP3.LUT R4, R4, 0x400000, RZ, 0xb8, !PT ;  /* 0x0040000004047812 */ /* 0x000fca00078eb8ff */
[----:B------:R1:W-:Y:S02]  /*0b10*/  STS [UR52+0x8], R4 ;  /* 0x00000804ff007988 */ /* 0x0003e40008000834 */
.L_x_26:
[----:B------:R-:W-:Y:S05]  /*0b20*/  BSYNC B2 ;  /* 0x0000000000027941 */ /* 0x000fea0003800000 */
.L_x_23:
[----:B-1-34-:R-:W1:Y:S02]  /*0b30*/  @!P2 LDS R4, [UR52+0x8] ;  /* 0x00000834ff04a984 */ /* 0x01ae640008000800 */
[----:B-1----:R-:W-:-:S05]  /*0b40*/  @!P2 LOP3.LUT R4, R4, 0x8000, RZ, 0xb8, !PT ;  /* 0x000080000404a812 */ /* 0x002fca00078eb8ff */
[----:B------:R4:W-:Y:S02]  /*0b50*/  @!P2 STS [UR52+0x8], R4 ;  /* 0x00000804ff00a988 */ /* 0x0009e40008000834 */
.L_x_27:
[----:B------:R-:W-:Y:S05]  /*0b60*/  BSYNC B3 ;  /* 0x0000000000037941 */ /* 0x000fea0003800000 */
.L_x_22:
[----:B------:R-:W-:Y:S05]  /*0b70*/  WARPSYNC.ALL ;  /* 0x0000000000007948 */ /* 0x000fea0003800000 */
[----:B------:R-:W-:-:S04]  /*0b80*/  UIADD3 UR7, UR8, 0x80, URZ ;  /* 0x0000008008077890 */ /* 0x000fc8000fffe03f */
[----:B------:R-:W-:-:S04]  /*0b90*/  UIADD3 UR6, UP0, UR7, UR54, URZ ;  /* 0x0000003607067290 */ /* 0x000fc8000ff1e03f */
[----:B------:R-:W-:Y:S01]  /*0ba0*/  ULEA.HI.X.SX32 UR7, UR7, UR55, 0x1, UP0 ;  /* 0x0000003707077291 */ /* 0x000fe200080f0e3f */
[----:B------:R-:W-:Y:S11]  /*0bb0*/  @P0 BRA `(.L_x_28) ;  /* 0x0000000000280947 */ /* 0x000ff60003800000 */
[----:B-1-34-:R-:W1:Y:S01]  /*0bc0*/  S2R R4, SR_LANEID ;  /* 0x0000000000047919 */ /* 0x01ae620000000000 */
[----:B------:R-:W-:Y:S05]  /*0bd0*/  WARPSYNC.ALL ;  /* 0x0000000000007948 */ /* 0x000fea0003800000 */
[----:B-1----:R-:W-:-:S05]  /*0be0*/  IMAD.SHL.U32 R8, R4, 0x4, RZ ;  /* 0x0000000404087824 */ /* 0x002fca00078e00ff */
[----:B------:R-:W1:Y:S01]  /*0bf0*/  LDS R9, [R8+UR52] ;  /* 0x0000003408097984 */ /* 0x000e620008000800 */
[----:B------:R-:W-:-:S05]  /*0c00*/  IADD3 R4, P1, R8, UR6, RZ ;  /* 0x0000000608047c10 */ /* 0x000fca000ff3e0ff */
[----:B------:R-:W-:-:S05]  /*0c10*/  IMAD.X R5, RZ, RZ, UR7, P1 ;  /* 0x00000007ff057e24 */ /* 0x000fca00088e06ff */
[----:B-1----:R1:W3:Y:S01]  /*0c20*/  ATOMG.E.EXCH.STRONG.GPU PT, RZ, [R4], R9 ;  /* 0x0000000904ff73a8 */ /* 0x0022e200041ee100 */
[----:B------:R-:W-:-:S04]  /*0c30*/  DEPBAR {5,4,3,2,1,0} ;  /* 0x0000003f0000791a */ /* 0x000fc80000000000 */
[----:B------:R1:W-:Y:S01]  /*0c40*/  UTMACCTL.IV [UR6] ;  /* 0x00000000060079b9 */ /* 0x0003e20008000000 */
[----:B------:R-:W-:Y:S01]  /*0c50*/  NOP ;  /* 0x0000000000007918 */ /* 0x000fe20000000000 */
.L_x_28:
[----:B------:R-:W-:Y:S05]  /*0c60*/  @P0 BRA `(.L_x_29) ;  /* 0x00000000000c0947 */ /* 0x000fea0003800000 */
[----:B------:R0:W-:Y:S01]  /*0c70*/  UTMACMDFLUSH ;  /* 0x00000000000079b7 */ /* 0x0001e20000000000 */
[----:B------:R-:W-:Y:S05]  /*0c80*/  @P0 BRA `(.L_x_29) ;  /* 0x0000000000040947 */ /* 0x000fea0003800000 */
[----:B------:R-:W-:-:S04]  /*0c90*/  DEPBAR.LE SB0, 0x0 ;  /* 0x000080000000791a */ /* 0x000fc80000000000 */
.L_x_29:
[----:B------:R-:W-:Y:S05]  /*0ca0*/  WARPSYNC.ALL ;  /* 0x0000000000007948 */ /* 0x000fea0003800000 */
[----:B---3--:R-:W-:Y:S06]  /*0cb0*/  BAR.SYNC.DEFER_BLOCKING 0x0 ;  /* 0x0000000000007b1d */ /* 0x008fec0000010000 */
[----:B------:R-:W-:Y:S02]  /*0cc0*/  BSSY B3, `(.L_x_30) ;  /* 0x000000b000037945 */ /* 0x000fe40003800000 */
[----:B------:R-:W-:Y:S06]  /*0cd0*/  BAR.SYNC.DEFER_BLOCKING 0x0 ;  /* 0x0000000000007b1d */ /* 0x000fec0000010000 */
[----:B------:R3:W-:Y:S01]  /*0ce0*/  @!P0 STS [R10], RZ ;  /* 0x000000ff0a008388 */ /* 0x0007e20000000800 */
[----:B------:R-:W-:Y:S01]  /*0cf0*/  NOP ;  /* 0x0000000000007918 */ /* 0x000fe20000000000 */
[----:B------:R-:W-:Y:S05]  /*0d00*/  @P2 BRA `(.L_x_31) ;  /* 0x0000000000182947 */ /* 0x000fea0003800000 */
[----:B-1--4-:R-:W1:Y:S01]  /*0d10*/  LDS R4, [UR52+0x8] ;  /* 0x00000834ff047984 */ /* 0x012e620008000800 */
[----:B------:R-:W4:Y:S01]  /*0d20*/  LDC.64 R8, c[0x0][0x220] ;  /* 0x00008800ff087b82 */ /* 0x000f220000000a00 */
[----:B------:R-:W-:Y:S02]  /*0d30*/  IMAD.MOV.U32 R5, RZ, RZ, 0x70 ;  /* 0x00000070ff057424 */ /* 0x000fe400078e00ff */
[----:B----4-:R4:W-:Y:S03]  /*0d40*/  STS.64 [UR52], R8 ;  /* 0x00000008ff007988 */ /* 0x0109e60008000a34 */
[----:B-1----:R-:W-:-:S05]  /*0d50*/  LOP3.LUT R4, R4, 0x10, R5, 0xd8, !PT ;  /* 0x0000001004047812 */ /* 0x002fca00078ed805 */
[----:B------:R4:W-:Y:S02]  /*0d60*/  STS [UR52+0x8], R4 ;  /* 0x00000804ff007988 */ /* 0x0009e40008000834 */
.L_x_31:
[----:B-1----:R-:W-:Y:S05]  /*0d70*/  BSYNC B3 ;  /* 0x0000000000037941 */ /* 0x002fea0003800000 */
.L_x_30:
[----:B------:R-:W-:Y:S04]  /*0d80*/  BSSY B4, `(.L_x_32) ;  /* 0x0000011000047945 */ /* 0x000fe80003800000 */
[----:B------:R-:W-:Y:S04]  /*0d90*/  BSSY B3, `(.L_x_33) ;  /* 0x000000e000037945 */ /* 0x000fe80003800000 */
[----:B------:R-:W-:Y:S05]  /*0da0*/  @P2 BRA `(.L_x_34) ;  /* 0x0000000000242947 */ /* 0x000fea0003800000 */
[----:B----4-:R-:W1:Y:S01]  /*0db0*/  LDS R4, [UR52+0x34] ;  /* 0x00003434ff047984 */ /* 0x010e620008000800 */
[----:B------:R-:W-:-:S05]  /*0dc0*/  IMAD.MOV.U32 R5, RZ, RZ, 0x3f000000 ;  /* 0x3f000000ff057424 */ /* 0x000fca00078e00ff */
[----:B-1----:R-:W-:-:S05]  /*0dd0*/  LOP3.LUT R4, R4, 0xff000000, R5, 0xb8, !PT ;  /* 0xff00000004047812 */ /* 0x002fca00078eb805 */
[----:B------:R1:W-:Y:S01]  /*0de0*/  STS [UR52+0x34], R4 ;  /* 0x00003404ff007988 */ /* 0x0003e20008000834 */
[----:B------:R-:W-:Y:S05]  /*0df0*/  @P2 BRA `(.L_x_35) ;  /* 0x00000000001c2947 */ /* 0x000fea0003800000 */
[----:B-1----:R-:W1:Y:S01]  /*0e00*/  LDS R4, [UR52+0x38] ;  /* 0x00003834ff047984 */ /* 0x002e620008000800 */
[----:B------:R-:W-:-:S05]  /*0e10*/  IMAD.MOV.U32 R5, RZ, RZ, 0xff ;  /* 0x000000ffff057424 */ /* 0x000fca00078e00ff */
[----:B-1----:R-:W-:-:S05]  /*0e20*/  LOP3.LUT R4, R4, 0xff, R5, 0xb8, !PT ;  /* 0x000000ff04047812 */ /* 0x002fca00078eb805 */
[----:B------:R1:W-:Y:S02]  /*0e30*/  STS [UR52+0x38], R4 ;  /* 0x00003804ff007988 */ /* 0x0003e40008000834 */
.L_x_34:
[----:B------:R-:W-:Y:S05]  /*0e40*/  @P2 BREAK B3 ;  /* 0x0000000000032942 */ /* 0x000fea0003800000 */
[----:B------:R-:W-:Y:S05]  /*0e50*/  @P2 BRA `(.L_x_36) ;  /* 0x00000000000c2947 */ /* 0x000fea0003800000 */
[----:B------:R1:W-:Y:S02]  /*0e60*/  STS [UR52+0x20], R7 ;  /* 0x00002007ff007988 */ /* 0x0003e40008000834 */
.L_x_35:
[----:B------:R-:W-:Y:S05]  /*0e70*/  BSYNC B3 ;  /* 0x0000000000037941 */ /* 0x000fea0003800000 */
.L_x_33:
[----:B------:R1:W-:Y:S02]  /*0e80*/  @!P2 STS [UR52+0x24], R3 ;  /* 0x00002403ff00a988 */ /* 0x0003e40008000834 */
.L_x_36:
[----:B------:R-:W-:Y:S05]  /*0e90*/  BSYNC B4 ;  /* 0x0000000000047941 */ /* 0x000fea0003800000 */
.L_x_32:
[----:B------:R-:W-:Y:S05]  /*0ea0*/  WARPSYNC.ALL ;  /* 0x0000000000007948 */ /* 0x000fea0003800000 */
[----:B------:R-:W-:Y:S04]  /*0eb0*/  BSSY B4, `(.L_x_37) ;  /* 0x000000e000047945 */ /* 0x000fe80003800000 */
[----:B------:R-:W-:Y:S05]  /*0ec0*/  @P2 BRA `(.L_x_38) ;  /* 0x0000000000302947 */ /* 0x000fea0003800000 */
[----:B-1--4-:R-:W1:Y:S01]  /*0ed0*/  LDS R4, [UR52+0x34] ;  /* 0x00003434ff047984 */ /* 0x012e620008000800 */
[----:B---3-5:R-:W3:Y:S03]  /*0ee0*/  LDC.64 R10, c[0x0][0x248] ;  /* 0x00009200ff0a7b82 */ /* 0x028ee60000000a00 */
[----:B------:R-:W4:Y:S01]  /*0ef0*/  LDS R3, [UR52+0x1c] ;  /* 0x00001c34ff037984 */ /* 0x000f220008000800 */
[C---:B---3--:R-:W-:Y:S01]  /*0f00*/  SHF.L.U64.HI R8, R10.reuse, 0x1, R11 ;  /* 0x000000010a087819 */ /* 0x048fe2000001020b */
[----:B------:R-:W-:-:S03]  /*0f10*/  IMAD.SHL.U32 R5, R10, 0x2, RZ ;  /* 0x000000020a057824 */ /* 0x000fc600078e00ff */
[--C-:B------:R-:W-:Y:S02]  /*0f20*/  SHF.R.U32.HI R10, RZ, 0x4, R8.reuse ;  /* 0x00000004ff0a7819 */ /* 0x100fe40000011608 */
[----:B------:R-:W-:-:S05]  /*0f30*/  SHF.R.U64 R5, R5, 0x4, R8 ;  /* 0x0000000405057819 */ /* 0x000fca0000001208 */
[----:B------:R3:W-:Y:S01]  /*0f40*/  STS [UR52+0xc], R5 ;  /* 0x00000c05ff007988 */ /* 0x0007e20008000834 */
[----:B-1----:R-:W-:Y:S02]  /*0f50*/  LOP3.LUT R4, R4, 0x7, RZ, 0xb8, !PT ;  /* 0x0000000704047812 */ /* 0x002fe400078eb8ff */
[----:B----4-:R-:W-:-:S03]  /*0f60*/  LOP3.LUT R3, R3, 0xf, R10, 0xb8, !PT ;  /* 0x0000000f03037812 */ /* 0x010fc600078eb80a */
[----:B------:R3:W-:Y:S04]  /*0f70*/  STS [UR52+0x34], R4 ;  /* 0x00003404ff007988 */ /* 0x0007e80008000834 */
[----:B------:R3:W-:Y:S02]  /*0f80*/  STS [UR52+0x1c], R3 ;  /* 0x00001c03ff007988 */ /* 0x0007e40008000834 */
.L_x_38:
[----:B------:R-:W-:Y:S05]  /*0f90*/  BSYNC B4 ;  /* 0x0000000000047941 */ /* 0x000fea0003800000 */
.L_x_37:
[----:B------:R-:W-:Y:S04]  /*0fa0*/  BSSY B4, `(.L_x_39) ;  /* 0x000001a000047945 */ /* 0x000fe80003800000 */
[----:B------:R-:W-:Y:S04]  /*0fb0*/  BSSY B5, `(.L_x_40) ;  /* 0x0000015000057945 */ /* 0x000fe80003800000 */
[----:B------:R-:W-:Y:S05]  /*0fc0*/  @P2 BRA `(.L_x_41) ;  /* 0x0000000000202947 */ /* 0x000fea0003800000 */
[----:B-1-3--:R-:W1:Y:S02]  /*0fd0*/  LDS R3, [UR52+0x34] ;  /* 0x00003434ff037984 */ /* 0x00ae640008000800 */
[----:B-1----:R-:W-:-:S05]  /*0fe0*/  LOP3.LUT R3, R3, 0x38, RZ, 0xb8, !PT ;  /* 0x0000003803037812 */ /* 0x002fca00078eb8ff */
[----:B------:R1:W-:Y:S01]  /*0ff0*/  STS [UR52+0x34], R3 ;  /* 0x00003403ff007988 */ /* 0x0003e20008000834 */
[----:B------:R-:W-:Y:S05]  /*1000*/  @P2 BRA `(.L_x_42) ;  /* 0x0000000000202947 */ /* 0x000fea0003800000 */
[----:B-1----:R-:W1:Y:S01]  /*1010*/  LDS R3, [UR52+0x8] ;  /* 0x00000834ff037984 */ /* 0x002e620008000800 */
[----:B----4-:R-:W-:-:S05]  /*1020*/  IMAD.MOV.U32 R4, RZ, RZ, 0x780 ;  /* 0x00000780ff047424 */ /* 0x010fca00078e00ff */
[----:B-1----:R-:W-:-:S05]  /*1030*/  LOP3.LUT R3, R3, 0x300, R4, 0xd8, !PT ;  /* 0x0000030003037812 */ /* 0x002fca00078ed804 */
[----:B------:R1:W-:Y:S02]  /*1040*/  STS [UR52+0x8], R3 ;  /* 0x00000803ff007988 */ /* 0x0003e40008000834 */
.L_x_41:
[----:B------:R-:W-:Y:S05]  /*1050*/  @P2 BRA `(.L_x_43) ;  /* 0x0000000000282947 */ /* 0x000fea0003800000 */
[----:B-1-3--:R-:W1:Y:S02]  /*1060*/  LDS R3, [UR52+0x8] ;  /* 0x00000834ff037984 */ /* 0x00ae640008000800 */
[----:B-1----:R-:W-:-:S05]  /*1070*/  LOP3.LUT R3, R3, 0x1800, RZ, 0xb8, !PT ;  /* 0x0000180003037812 */ /* 0x002fca00078eb8ff */
[----:B------:R3:W-:Y:S02]  /*1080*/  STS [UR52+0x8], R3 ;  /* 0x00000803ff007988 */ /* 0x0007e40008000834 */
.L_x_42:
[----:B------:R-:W-:Y:S05]  /*1090*/  @P2 BREAK B5 ;  /* 0x0000000000052942 */ /* 0x000fea0003800000 */
[----:B------:R-:W-:Y:S05]  /*10a0*/  @P2 BRA `(.L_x_44) ;  /* 0x0000000000242947 */ /* 0x000fea0003800000 */
[----:B-1-3--:R-:W1:Y:S01]  /*10b0*/  LDS R3, [UR52+0x8] ;  /* 0x00000834ff037984 */ /* 0x00ae620008000800 */
[----:B----4-:R-:W-:-:S05]  /*10c0*/  IMAD.MOV.U32 R4, RZ, RZ, 0x6000 ;  /* 0x00006000ff047424 */ /* 0x010fca00078e00ff */
[----:B-1----:R-:W-:-:S04]  /*10d0*/  LOP3.LUT R3, R3, 0x6000, R4, 0xd8, !PT ;  /* 0x0000600003037812 */ /* 0x002fc800078ed804 */
[----:B------:R-:W-:-:S05]  /*10e0*/  LOP3.LUT R3, R3, 0x400000, RZ, 0xb8, !PT ;  /* 0x0040000003037812 */ /* 0x000fca00078eb8ff */
[----:B------:R1:W-:Y:S02]  /*10f0*/  STS [UR52+0x8], R3 ;  /* 0x00000803ff007988 */ /* 0x0003e40008000834 */
.L_x_43:
[----:B------:R-:W-:Y:S05]  /*1100*/  BSYNC B5 ;  /* 0x0000000000057941 */ /* 0x000fea0003800000 */
.L_x_40:
[----:B-1-3--:R-:W1:Y:S02]  /*1110*/  @!P2 LDS R3, [UR52+0x8] ;  /* 0x00000834ff03a984 */ /* 0x00ae640008000800 */
[----:B-1----:R-:W-:-:S05]  /*1120*/  @!P2 LOP3.LUT R3, R3, 0x8000, RZ, 0xb8, !PT ;  /* 0x000080000303a812 */ /* 0x002fca00078eb8ff */
[----:B------:R1:W-:Y:S02]  /*1130*/  @!P2 STS [UR52+0x8], R3 ;  /* 0x00000803ff00a988 */ /* 0x0003e40008000834 */
.L_x_44:
[----:B------:R-:W-:Y:S05]  /*1140*/  BSYNC B4 ;  /* 0x0000000000047941 */ /* 0x000fea0003800000 */
.L_x_39:
[----:B------:R-:W-:Y:S05]  /*1150*/  WARPSYNC.ALL ;  /* 0x0000000000007948 */ /* 0x000fea0003800000 */
[----:B------:R-:W-:Y:S01]  /*1160*/  UIADD3 UR8, UR8, 0x100, URZ ;  /* 0x0000010008087890 */ /* 0x000fe2000fffe03f */
[----:B------:R-:W-:Y:S02]  /*1170*/  ISETP.GE.AND P1, PT, R12, 0x1, PT ;  /* 0x000000010c00780c */ /* 0x000fe40003f26270 */
[----:B------:R-:W-:Y:S02]  /*1180*/  CS2R R56, SRZ ;  /* 0x0000000000387805 */ /* 0x000fe4000001ff00 */
[----:B------:R-:W-:Y:S01]  /*1190*/  CS2R R58, SRZ ;  /* 0x00000000003a7805 */ /* 0x000fe2000001ff00 */
[----:B------:R-:W-:Y:S01]  /*11a0*/  UIADD3 UR56, UP0, UR8, UR54, URZ ;  /* 0x0000003608387290 */ /* 0x000fe2000ff1e03f */
[----:B------:R-:W-:-:S02]  /*11b0*/  CS2R R60, SRZ ;  /* 0x00000000003c7805 */ /* 0x000fc4000001ff00 */
[----:B------:R-:W-:Y:S02]  /*11c0*/  CS2R R62, SRZ ;  /* 0x00000000003e7805 */ /* 0x000fe4000001ff00 */
[----:B------:R-:W-:Y:S01]  /*11d0*/  CS2R R64, SRZ ;  /* 0x0000000000407805 */ /* 0x000fe2000001ff00 */
[----:B------:R-:W-:Y:S01]  /*11e0*/  ULEA.HI.X.SX32 UR55, UR8, UR55, 0x1, UP0 ;  /* 0x0000003708377291 */ /* 0x000fe200080f0e3f */
[----:B------:R-:W-:Y:S02]  /*11f0*/  CS2R R66, SRZ ;  /* 0x0000000000427805 */ /* 0x000fe4000001ff00 */
[----:B------:R-:W-:Y:S02]  /*1200*/  CS2R R68, SRZ ;  /* 0x0000000000447805 */ /* 0x000fe4000001ff00 */
[----:B------:R-:W-:Y:S02]  /*1210*/  CS2R R70, SRZ ;  /* 0x0000000000467805 */ /* 0x000fe4000001ff00 */
[----:B------:R-:W-:-:S02]  /*1220*/  CS2R R72, SRZ ;  /* 0x0000000000487805 */ /* 0x000fc4000001ff00 */
[----:B------:R-:W-:Y:S02]  /*1230*/  CS2R R74, SRZ ;  /* 0x00000000004a7805 */ /* 0x000fe4000001ff00 */
[----:B------:R-:W-:Y:S02]  /*1240*/  CS2R R76, SRZ ;  /* 0x00000000004c7805 */ /* 0x000fe4000001ff00 */
[----:B------:R-:W-:Y:S02]  /*1250*/  CS2R R78, SRZ ;  /* 0x00000000004e7805 */ /* 0x000fe4000001ff00 */
[----:B------:R-:W-:Y:S02]  /*1260*/  CS2R R80, SRZ ;  /* 0x0000000000507805 */ /* 0x000fe4000001ff00 */
[----:B------:R-:W-:Y:S02]  /*1270*/  CS2R R82, SRZ ;  /* 0x0000000000527805 */ /* 0x000fe4000001ff00 */
[----:B------:R-:W-:-:S02]  /*1280*/  CS2R R84, SRZ ;  /* 0x0000000000547805 */ /* 0x000fc4000001ff00 */
[----:B------:R-:W-:Y:S02]  /*1290*/  CS2R R86, SRZ ;  /* 0x0000000000567805 */ /* 0x000fe4000001ff00 */
[----:B------:R-:W-:Y:S02]  /*12a0*/  CS2R R24, SRZ ;  /* 0x0000000000187805 */ /* 0x000fe4000001ff00 */
[----:B------:R-:W-:Y:S01]  /*12b0*/  CS2R R26, SRZ ;  /* 0x00000000001a7805 */ /* 0x000fe2000001ff00 */
[----:B------:R-:W-:Y:S01]  /*12c0*/  IMAD.MOV.U32 R28, RZ, RZ, RZ ;  /* 0x000000ffff1c7224 */ /* 0x000fe200078e00ff */
[----:B------:R-:W-:Y:S06]  /*12d0*/  @P0 BRA `(.L_x_45) ;  /* 0x00000000002c0947 */ /* 0x000fec0003800000 */
[----:B-1-3--:R-:W2:Y:S01]  /*12e0*/  S2R R3, SR_LANEID ;  /* 0x0000000000037919 */ /* 0x00aea20000000000 */
[----:B------:R-:W-:Y:S05]  /*12f0*/  WARPSYNC.ALL ;  /* 0x0000000000007948 */ /* 0x000fea0003800000 */
[----:B--2---:R-:W-:-:S05]  /*1300*/  IMAD.SHL.U32 R7, R3, 0x4, RZ ;  /* 0x0000000403077824 */ /* 0x004fca00078e00ff */
[----:B------:R-:W1:Y:S01]  /*1310*/  LDS R3, [R7+UR52] ;  /* 0x0000003407037984 */ /* 0x000e620008000800 */
[----:B----4-:R-:W-:Y:S01]  /*1320*/  IADD3 R4, P3, R7, UR56, RZ ;  /* 0x0000003807047c10 */ /* 0x010fe2000ff7e0ff */
[----:B------:R-:W-:-:S04]  /*1330*/  UMOV UR54, UR56 ;  /* 0x0000003800367c82 */ /* 0x000fc80008000000 */
[----:B------:R-:W-:-:S05]  /*1340*/  IMAD.X R5, RZ, RZ, UR55, P3 ;  /* 0x00000037ff057e24 */ /* 0x000fca00098e06ff */
[----:B-1----:R1:W2:Y:S01]  /*1350*/  ATOMG.E.EXCH.STRONG.GPU PT, RZ, [R4], R3 ;  /* 0x0000000304ff73a8 */ /* 0x0022a200041ee100 */
[----:B------:R-:W-:-:S04]  /*1360*/  DEPBAR {5,4,3,2,1,0} ;  /* 0x0000003f0000791a */ /* 0x000fc80000000000 */
[----:B------:R1:W-:Y:S01]  /*1370*/  UTMACCTL.IV [UR54] ;  /* 0x00000000360079b9 */ /* 0x0003e20008000000 */
[----:B------:R-:W-:Y:S01]  /*1380*/  NOP ;  /* 0x0000000000007918 */ /* 0x000fe20000000000 */
.L_x_45:
[----:B------:R-:W-:Y:S05]  /*1390*/  @P0 BRA `(.L_x_46) ;  /* 0x00000000000c0947 */ /* 0x000fea0003800000 */
[----:B------:R0:W-:Y:S01]  /*13a0*/  UTMACMDFLUSH ;  /* 0x00000000000079b7 */ /* 0x0001e20000000000 */
[----:B------:R-:W-:Y:S05]  /*13b0*/  @P0 BRA `(.L_x_46) ;  /* 0x0000000000040947 */ /* 0x000fea0003800000 */
[----:B------:R-:W-:-:S04]  /*13c0*/  DEPBAR.LE SB0, 0x0 ;  /* 0x000080000000791a */ /* 0x000fc80000000000 */
.L_x_46:
[----:B------:R-:W-:Y:S05]  /*13d0*/  WARPSYNC.ALL ;  /* 0x0000000000007948 */ /* 0x000fea0003800000 */
[----:B--2---:R-:W-:Y:S01]  /*13e0*/  BAR.SYNC.DEFER_BLOCKING 0x0 ;  /* 0x0000000000007b1d */ /* 0x004fe20000010000 */
[----:B------:R-:W-:Y:S01]  /*13f0*/  USHF.L.U32 UR11, UR58, 0x8, URZ ;  /* 0x000000083a0b7899 */ /* 0x000fe2000800063f */
[----:B------:R-:W-:Y:S01]  /*1400*/  IMAD.MOV.U32 R29, RZ, RZ, RZ ;  /* 0x000000ffff1d7224 */ /* 0x000fe200078e00ff */
[----:B------:R-:W-:Y:S01]  /*1410*/  USHF.L.U32 UR15, UR57, 0x6, URZ ;  /* 0x00000006390f7899 */ /* 0x000fe2000800063f */
[----:B------:R-:W-:Y:S02]  /*1420*/  CS2R R30, SRZ ;  /* 0x00000000001e7805 */ /* 0x000fe4000001ff00 */
[----:B------:R-:W-:Y:S01]  /*1430*/  CS2R R32, SRZ ;  /* 0x0000000000207805 */ /* 0x000fe2000001ff00 */
[----:B------:R-:W-:Y:S01]  /*1440*/  VOTEU.ALL UP0, P2 ;  /* 0x00000000003f7886 */ /* 0x000fe20001000000 */
[----:B------:R-:W-:Y:S01]  /*1450*/  UMOV UR8, 0x1 ;  /* 0x0000000100087882 */ /* 0x000fe20000000000 */
[----:B------:R-:W-:-:S02]  /*1460*/  CS2R R34, SRZ ;  /* 0x0000000000227805 */ /* 0x000fc4000001ff00 */
[----:B------:R-:W-:Y:S02]  /*1470*/  CS2R R36, SRZ ;  /* 0x0000000000247805 */ /* 0x000fe4000001ff00 */
[----:B------:R-:W-:Y:S01]  /*1480*/  CS2R R38, SRZ ;  /* 0x0000000000267805 */ /* 0x000fe2000001ff00 */
[----:B------:R-:W-:-:S04]  /*1490*/  @!UP0 UIADD3 UR8, -UR8, 0x100000, URZ ;  /* 0x0010000008088890 */ /* 0x000fc8000fffe13f */
[----:B------:R-:W-:Y:S02]  /*14a0*/  @!UP0 USHF.L.U32 UR9, UR8, 0xb, URZ ;  /* 0x0000000b08098899 */ /* 0x000fe4000800063f */
[----:B------:R-:W-:Y:S01]  /*14b0*/  @!UP0 USHF.L.U32 UR8, UR8, 0x1, URZ ;  /* 0x0000000108088899 */ /* 0x000fe2000800063f */
[----:B------:R-:W-:Y:S01]  /*14c0*/  CS2R R40, SRZ ;  /* 0x0000000000287805 */ /* 0x000fe2000001ff00 */
[----:B------:R-:W-:Y:S01]  /*14d0*/  VOTEU.ALL UP0, P2 ;  /* 0x00000000003f7886 */ /* 0x000fe20001000000 */
[----:B------:R-:W-:Y:S02]  /*14e0*/  CS2R R42, SRZ ;  /* 0x00000000002a7805 */ /* 0x000fe4000001ff00 */
[----:B------:R-:W-:Y:S02]  /*14f0*/  CS2R R44, SRZ ;  /* 0x00000000002c7805 */ /* 0x000fe4000001ff00 */
[----:B------:R-:W-:Y:S02]  /*1500*/  CS2R R46, SRZ ;  /* 0x00000000002e7805 */ /* 0x000fe4000001ff00 */
[----:B------:R-:W-:-:S02]  /*1510*/  CS2R R48, SRZ ;  /* 0x0000000000307805 */ /* 0x000fc4000001ff00 */
[----:B------:R-:W-:Y:S02]  /*1520*/  CS2R R50, SRZ ;  /* 0x0000000000327805 */ /* 0x000fe4000001ff00 */
[----:B------:R-:W-:Y:S02]  /*1530*/  CS2R R52, SRZ ;  /* 0x0000000000347805 */ /* 0x000fe4000001ff00 */
[----:B------:R-:W-:Y:S01]  /*1540*/  CS2R R54, SRZ ;  /* 0x0000000000367805 */ /* 0x000fe2000001ff00 */
[----:B------:R-:W2:Y:S02]  /*1550*/  FENCE.VIEW.ASYNC.S ;  /* 0x00000000000073c6 */ /* 0x000ea40000000000 */
[----:B--2---:R2:W1:Y:S01]  /*1560*/  @!UP0 SYNCS.EXCH.64 URZ, [UR52+0x14000], UR8 ;  /* 0x01400008343f85b2 */ /* 0x0044620008000100 */
[----:B------:R-:W-:Y:S05]  /*1570*/  @!P1 BRA `(.L_x_47) ;  /* 0x0000000800009947 */ /* 0x000fea0003800000 */
[----:B--2---:R-:W-:Y:S01]  /*1580*/  UIADD3 UR9, UR52, 0x10000, URZ ;  /* 0x0001000034097890 */ /* 0x004fe2000fffe03f */
[----:B-1-3--:R-:W-:Y:S01]  /*1590*/  SHF.R.U32.HI R3, RZ, 0x5, R0 ;  /* 0x00000005ff037819 */ /* 0x00afe20000011600 */
[----:B------:R-:W-:Y:S01]  /*15a0*/  UMOV UR8, URZ ;  /* 0x0000003f00087c82 */ /* 0x000fe20008000000 */
[----:B------:R-:W-:Y:S01]  /*15b0*/  CS2R R56, SRZ ;  /* 0x0000000000387805 */ /* 0x000fe2000001ff00 */
[----:B------:R-:W-:Y:S01]  /*15c0*/  USHF.R.U32.HI UR9, URZ, 0x4, UR9 ;  /* 0x000000043f097899 */ /* 0x000fe20008011609 */
[----:B------:R-:W-:Y:S02]  /*15d0*/  R2UR UR54, R3 ;  /* 0x00000000033672ca */ /* 0x000fe400000e0000 */
[----:B------:R-:W-:Y:S02]  /*15e0*/  CS2R R58, SRZ ;  /* 0x00000000003a7805 */ /* 0x000fe4000001ff00 */
[----:B------:R-:W-:Y:S01]  /*15f0*/  CS2R R60, SRZ ;  /* 0x00000000003c7805 */ /* 0x000fe2000001ff00 */
[----:B------:R-:W-:Y:S01]  /*1600*/  USGXT.U32 UR18, UR9, 0xe ;  /* 0x0000000e0912789a */ /* 0x000fe20008000000 */
[----:B------:R-:W-:-:S02]  /*1610*/  CS2R R62, SRZ ;  /* 0x00000000003e7805 */ /* 0x000fc4000001ff00 */
[----:B------:R-:W-:Y:S02]  /*1620*/  CS2R R64, SRZ ;  /* 0x0000000000407805 */ /* 0x000fe4000001ff00 */
[----:B------:R-:W-:Y:S01]  /*1630*/  CS2R R66, SRZ ;  /* 0x0000000000427805 */ /* 0x000fe2000001ff00 */
[----:B------:R-:W-:Y:S01]  /*1640*/  UIADD3 UR22, UP0, UR18, 0x2, URZ ;  /* 0x0000000212167890 */ /* 0x000fe2000ff1e03f */
[----:B------:R-:W-:Y:S02]  /*1650*/  CS2R R68, SRZ ;  /* 0x0000000000447805 */ /* 0x000fe4000001ff00 */
[----:B------:R-:W-:Y:S02]  /*1660*/  CS2R R70, SRZ ;  /* 0x0000000000467805 */ /* 0x000fe4000001ff00 */
[----:B------:R-:W-:Y:S01]  /*1670*/  CS2R R72, SRZ ;  /* 0x0000000000487805 */ /* 0x000fe2000001ff00 */
[----:B------:R-:W-:Y:S01]  /*1680*/  UIADD3.X UR23, UR8, 0x40000040, URZ, UP0, !UPT ;  /* 0x4000004008177890 */ /* 0x000fe200087fe43f */
        /* <DEDUP_REMOVED lines=22> */
[----:B------:R-:W-:Y:S01]  /*17f0*/  CS2R R54, SRZ ;  /* 0x0000000000367805 */ /* 0x000fe2000001ff00 */
[----:B------:R-:W-:Y:S02]  /*1800*/  UIADD3.64 UR26, UR22, 0x2, URZ ;  /* 0x00000002161a7897 */ /* 0x000fe4000fffe03f */
[----:B------:R-:W-:Y:S02]  /*1810*/  UIADD3.64 UR30, UR22, 0x4, URZ ;  /* 0x00000004161e7897 */ /* 0x000fe4000fffe03f */
[----:B------:R-:W-:-:S02]  /*1820*/  UIADD3.64 UR34, UR22, 0x1fe, URZ ;  /* 0x000001fe16227897 */ /* 0x000fc4000fffe03f */
[----:B------:R-:W-:Y:S02]  /*1830*/  UIADD3.64 UR38, UR22, 0x200, URZ ;  /* 0x0000020016267897 */ /* 0x000fe4000fffe03f */
[----:B------:R-:W-:Y:S02]  /*1840*/  UIADD3.64 UR42, UR22, 0x202, URZ ;  /* 0x00000202162a7897 */ /* 0x000fe4000fffe03f */
[----:B------:R-:W-:Y:S01]  /*1850*/  UIADD3.64 UR46, UR22, 0x204, URZ ;  /* 0x00000204162e7897 */ /* 0x000fe2000fffe03f */
[----:B------:R-:W-:Y:S01]  /*1860*/  UMOV UR53, URZ ;  /* 0x0000003f00357c82 */ /* 0x000fe20008000000 */
[----:B------:R-:W-:-:S10]  /*1870*/  UMOV UR19, 0x40000040 ;  /* 0x4000004000137882 */ /* 0x000fd40000000000 */
.L_x_49:
[----:B------:R-:W-:Y:S01]  /*1880*/  BAR.SYNC.DEFER_BLOCKING 0x0 ;  /* 0x0000000000007b1d */ /* 0x000fe20000010000 */
[----:B------:R-:W-:Y:S01]  /*1890*/  @!P2 IMAD.MOV.U32 R3, RZ, RZ, 0x14000 ;  /* 0x00014000ff03a424 */ /* 0x000fe200078e00ff */
[----:B------:R-:W-:Y:S01]  /*18a0*/  ELECT P0, URZ, PT ;  /* 0x00000000003f782f */ /* 0x000fe20003800000 */
[----:B------:R-:W-:-:S03]  /*18b0*/  ULOP3.LUT UR9, UR54, 0x1, URZ, 0xc0, !UPT ;  /* 0x0000000136097892 */ /* 0x000fc6000f8ec03f */
[C---:B------:R-:W-:Y:S02]  /*18c0*/  ISETP.LT.U32.AND P0, PT, R2.reuse, 0x40, P0 ;  /* 0x000000400200780c */ /* 0x040fe40000701070 */
[----:B------:R-:W-:Y:S01]  /*18d0*/  ELECT P1, URZ, PT ;  /* 0x00000000003f782f */ /* 0x000fe20003820000 */
[----:B------:R-:W-:Y:S02]  /*18e0*/  ULEA UR8, UR9, UR52, 0xf ;  /* 0x0000003409087291 */ /* 0x000fe4000f8e783f */
[----:B------:R-:W-:Y:S01]  /*18f0*/  ULEA UR10, UR9, UR53, 0x6 ;  /* 0x00000035090a7291 */ /* 0x000fe2000f8e303f */
[----:B------:R-:W-:Y:S01]  /*1900*/  ISETP.LT.U32.AND P1, PT, R2, 0x40, P1 ;  /* 0x000000400200780c */ /* 0x000fe20000f21070 */
[----:B------:R-:W-:-:S05]  /*1910*/  UIMAD UR12, UR9, -0x6000, UR8 ;  /* 0xffffa000090c78a4 */ /* 0x000fca000f8e0208 */
[----:B------:R-:W-:Y:S01]  /*1920*/  UMOV UR14, UR10 ;  /* 0x0000000a000e7c82 */ /* 0x000fe20008000000 */
[----:B------:R-:W-:Y:S01]  /*1930*/  VOTEU.ANY UP0, P0 ;  /* 0x00000000003f7886 */ /* 0x000fe20000000100 */
[----:B------:R-:W-:Y:S01]  /*1940*/  VOTEU.ANY UP2, P0 ;  /* 0x00000000003f7886 */ /* 0x000fe20000040100 */
[----:B------:R1:W-:Y:S01]  /*1950*/  @!P2 SYNCS.ARRIVE.TRANS64 RZ, [UR52+0x14000], R3 ;  /* 0x01400003ffffa9a7 */ /* 0x0003e20008000034 */
[----:B------:R2:W-:Y:S06]  /*1960*/  MEMBAR.ALL.CTA ;  /* 0x0000000000007992 */ /* 0x0005ec0000008000 */
[----:B--2---:R-:W2:Y:S01]  /*1970*/  FENCE.VIEW.ASYNC.S ;  /* 0x00000000000073c6 */ /* 0x004ea20000000000 */
[----:B------:R-:W-:Y:S01]  /*1980*/  @UP0 UIADD3 UR9, UR52, 0x14000, URZ ;  /* 0x0001400034090890 */ /* 0x000fe2000fffe03f */
[----:B------:R-:W-:Y:S01]  /*1990*/  @UP0 UMOV UR16, UR4 ;  /* 0x0000000400100c82 */ /* 0x000fe20008000000 */
[----:B------:R-:W-:Y:S01]  /*19a0*/  @UP0 UMOV UR17, UR5 ;  /* 0x0000000500110c82 */ /* 0x000fe20008000000 */
[----:B--2---:R-:W-:Y:S01]  /*19b0*/  VOTEU.ANY UP1, P1 ;  /* 0x00000000003f7886 */ /* 0x004fe20000820100 */
[----:B------:R-:W-:Y:S01]  /*19c0*/  VOTEU.ANY UP3, P1 ;  /* 0x00000000003f7886 */ /* 0x000fe20000860100 */
[----:B-1----:R-:W-:-:S03]  /*19d0*/  SHF.L.U32 R3, R6, 0x1f, RZ ;  /* 0x0000001f06037819 */ /* 0x002fc600000006ff */
[----:B------:R-:W-:Y:S02]  /*19e0*/  @UP1 UIADD3 UR12, UR12, 0x10000, URZ ;  /* 0x000100000c0c1890 */ /* 0x000fe4000fffe03f */
[----:B------:R-:W-:Y:S01]  /*19f0*/  @UP1 UIADD3 UR13, UR52, 0x14000, URZ ;  /* 0x00014000340d1890 */ /* 0x000fe2000fffe03f */
[----:B------:R-:W-:Y:S01]  /*1a00*/  @UP1 UMOV UR20, UR6 ;  /* 0x0000000600141c82 */ /* 0x000fe20008000000 */
[----:B------:R-:W-:Y:S01]  /*1a10*/  @UP1 UMOV UR21, UR7 ;  /* 0x0000000700151c82 */ /* 0x000fe20008000000 */
[----:B------:R-:W-:Y:S06]  /*1a20*/  BAR.SYNC.DEFER_BLOCKING 0x0 ;  /* 0x0000000000007b1d */ /* 0x000fec0000010000 */
[----:B------:R1:W-:Y:S02]  /*1a30*/  @UP2 UTMALDG.2D [UR8], [UR16] ;  /* 0x00000008100025b4 */ /* 0x0003e40008008000 */
[----:B------:R-:W-:Y:S06]  /*1a40*/  BAR.SYNC.DEFER_BLOCKING 0x0 ;  /* 0x0000000000007b1d */ /* 0x000fec0000010000 */
[----:B------:R1:W-:Y:S02]  /*1a50*/  @UP3 UTMALDG.2D [UR12], [UR20] ;  /* 0x0000000c140035b4 */ /* 0x0003e40008008000 */
[----:B------:R-:W-:Y:S06]  /*1a60*/  BAR.SYNC.DEFER_BLOCKING 0x0 ;  /* 0x0000000000007b1d */ /* 0x000fec0000010000 */
[----:B------:R-:W2:Y:S02]  /*1a70*/  SYNCS.PHASECHK.TRANS64.TRYWAIT P0, [UR52+0x14000], R3 ;  /* 0x01400003ff0075a7 */ /* 0x000ea40008000174 */
[----:B-12---:R-:W-:Y:S05]  /*1a80*/  @!P0 BRA `(.L_x_48) ;  /* 0x0000000400e08947 */ /* 0x006fea0003800000 */
.L_x_50:
[----:B------:R-:W-:Y:S01]  /*1a90*/  USHF.L.U32 UR8, UR54, 0x7, URZ ;  /* 0x0000000736087899 */ /* 0x000fe2000800063f */
[----:B------:R-:W-:Y:S02]  /*1aa0*/  WARPGROUP.DEPBAR.LE gsb0, 0x0 ;  /* 0x00008000000079c5 */ /* 0x000fe40000010000 */
[----:B------:R-:W-:Y:S01]  /*1ab0*/  WARPGROUP.ARRIVE ;  /* 0x00000000000079c5 */ /* 0x000fe20000000000 */
[----:B------:R-:W-:Y:S01]  /*1ac0*/  ULOP3.LUT UR8, UR8, 0x200, URZ, 0xc0, !UPT ;  /* 0x0000020008087892 */ /* 0x000fe2000f8ec03f */
[----:B------:R-:W1:Y:S01]  /*1ad0*/  LDC R3, c[0x0][0x230] ;  /* 0x00008c00ff037b82 */ /* 0x000e620000000800 */
[----:B------:R-:W-:Y:S01]  /*1ae0*/  UMOV UR17, 0x40000040 ;  /* 0x4000004000117882 */ /* 0x000fe20000000000 */
[----:B------:R-:W-:Y:S01]  /*1af0*/  UMOV UR50, UR22 ;  /* 0x0000001600327c82 */ /* 0x000fe20008000000 */
[----:B------:R-:W-:Y:S01]  /*1b00*/  ULEA.HI UR8, UR52, UR8, URZ, 0x1c ;  /* 0x0000000834087291 */ /* 0x000fe2000f8fe03f */
[----:B------:R-:W-:Y:S01]  /*1b10*/  LOP3.LUT R6, R6, 0x1, RZ, 0x3c, !PT ;  /* 0x0000000106067812 */ /* 0x000fe200078e3cff */
[----:B------:R-:W-:Y:S01]  /*1b20*/  UMOV UR51, UR23 ;  /* 0x0000001700337c82 */ /* 0x000fe20008000000 */
[----:B------:R-:W-:-:S02]  /*1b30*/  UIADD3 UR53, UR53, 0x80, URZ ;  /* 0x0000008035357890 */ /* 0x000fc4000fffe03f */
[----:B------:R-:W-:-:S03]  /*1b40*/  ULOP3.LUT UR16, UR8, 0x3fff, URZ, 0xc0, !UPT ;  /* 0x00003fff08107892 */ /* 0x000fc6000f8ec03f */
[----:B------:R-:W-:Y:S01]  /*1b50*/  UMOV UR8, URZ ;  /* 0x0000003f00087c82 */ /* 0x000fe20008000000 */
[----:B------:R-:W-:-:S04]  /*1b60*/  UIADD3 UR20, UP0, UR16, 0x2, URZ ;  /* 0x0000000210147890 */ /* 0x000fc8000ff1e03f */
[----:B------:R-:W-:Y:S01]  /*1b70*/  UIADD3.X UR21, UR8, 0x40000040, URZ, UP0, !UPT ;  /* 0x4000004008157890 */ /* 0x000fe200087fe43f */
[----:B------:R-:W-:Y:S03]  /*1b80*/  HGMMA.64x64x16.F32 R56, gdesc[UR16], R56 ;  /* 0x00e00000103879f0 */ /* 0x000fe60008700838 */
[----:B------:R-:W-:Y:S02]  /*1b90*/  UIADD3.64 UR24, UR20, 0x2, URZ ;  /* 0x0000000214187897 */ /* 0x000fe4000fffe03f */
[----:B------:R-:W-:Y:S02]  /*1ba0*/  UIADD3.64 UR28, UR20, 0x4, URZ ;  /* 0x00000004141c7897 */ /* 0x000fe4000fffe03f */
[----:B------:R-:W-:Y:S01]  /*1bb0*/  UIADD3.64 UR32, UR20, 0x7fe, URZ ;  /* 0x000007fe14207897 */ /* 0x000fe2000fffe03f */
[----:B-1----:R-:W-:Y:S01]  /*1bc0*/  ISETP.LE.AND P0, PT, R3, UR53, PT ;  /* 0x0000003503007c0c */ /* 0x002fe2000bf03270 */
[----:B------:R-:W-:-:S02]  /*1bd0*/  UIADD3.64 UR36, UR20, 0x800, URZ ;  /* 0x0000080014247897 */ /* 0x000fc4000fffe03f */
[----:B------:R-:W-:Y:S02]  /*1be0*/  UIADD3.64 UR40, UR20, 0x802, URZ ;  /* 0x0000080214287897 */ /* 0x000fe4000fffe03f */
[----:B------:R-:W-:Y:S02]  /*1bf0*/  UIADD3.64 UR44, UR20, 0x804, URZ ;  /* 0x00000804142c7897 */ /* 0x000fe4000fffe03f */
[----:B------:R-:W-:Y:S02]  /*1c00*/  UIADD3.64 UR16, UR20, 0x3fe, URZ ;  /* 0x000003fe14107897 */ /* 0x000fe4000fffe03f */
[----:B------:R-:W-:Y:S02]  /*1c10*/  UIADD3.64 UR48, UR20, 0x400, URZ ;  /* 0x0000040014307897 */ /* 0x000fe4000fffe03f */
[----:B------:R-:W-:Y:S04]  /*1c20*/  HGMMA.64x64x16.F32 R56, gdesc[UR20], R56 ;  /* 0x00e00000143879f0 */ /* 0x000fe80008700838 */
[----:B------:R-:W-:Y:S01]  /*1c30*/  HGMMA.64x64x16.F32 R56, gdesc[UR24], R56 ;  /* 0x00e00000183879f0 */ /* 0x000fe20008700838 */
[----:B------:R-:W-:-:S03]  /*1c40*/  UIADD3.64 UR24, UR20, 0x402, URZ ;  /* 0x0000040214187897 */ /* 0x000fc6000fffe03f */
        /* <DEDUP_REMOVED lines=10> */
[----:B------:R-:W-:Y:S04]  /*1cf0*/  HGMMA.64x64x16.F32 R24, gdesc[UR16], R24 ;  /* 0x00e00000101879f0 */ /* 0x000fe80008700818 */
[----:B------:R-:W-:Y:S04]  /*1d00*/  HGMMA.64x64x16.F32 R24, gdesc[UR48], R24 ;  /* 0x00e00000301879f0 */ /* 0x000fe80008700818 */
[----:B------:R-:W-:Y:S04]  /*1d10*/  HGMMA.64x64x16.F32 R24, gdesc[UR24], R24 ;  /* 0x00e00000181879f0 */ /* 0x000fe80008700818 */
[----:B------:R-:W-:Y:S04]  /*1d20*/  HGMMA.64x64x16.F32 R24, gdesc[UR28], R24 ;  /* 0x00e000001c1879f0 */ /* 0x000fe80008700818 */
[----:B------:R-:W-:Y:S04]  /*1d30*/  HGMMA.64x64x16.F32 R24, gdesc[UR32], R24 ;  /* 0x00e00000201879f0 */ /* 0x000fe80008700818 */
[----:B------:R-:W-:Y:S04]  /*1d40*/  HGMMA.64x64x16.F32 R24, gdesc[UR36], R24 ;  /* 0x00e00000241879f0 */ /* 0x000fe80008700818 */
[----:B------:R-:W-:Y:S04]  /*1d50*/  HGMMA.64x64x16.F32 R24, gdesc[UR40], R24 ;  /* 0x00e00000281879f0 */ /* 0x000fe80008700818 */
[----:B------:R-:W-:Y:S01]  /*1d60*/  HGMMA.64x64x16.F32 R24, gdesc[UR44], R24, gsb0 ;  /* 0x00e000002c1879f0 */ /* 0x000fe20008000818 */
[----:B------:R-:W-:Y:S05]  /*1d70*/  @!P0 BRA `(.L_x_49) ;  /* 0xfffffff800c08947 */ /* 0x000fea000383ffff */
.L_x_47:
[C---:B-1-3--:R-:W-:Y:S01]  /*1d80*/  IMAD.SHL.U32 R3, R0.reuse, 0x80, RZ ;  /* 0x0000008000037824 */ /* 0x04afe200078e00ff */
[----:B------:R-:W-:Y:S02]  /*1d90*/  WARPGROUP.DEPBAR.LE gsb0, 0x0 ;  /* 0x00008000000079c5 */ /* 0x000fe40000010000 */
[C---:B----4-:R-:W-:Y:S01]  /*1da0*/  IMAD.SHL.U32 R4, R0.reuse, 0x10, RZ ;  /* 0x0000001000047824 */ /* 0x050fe200078e00ff */
[----:B------:R-:W-:Y:S01]  /*1db0*/  BAR.SYNC.DEFER_BLOCKING 0x0 ;  /* 0x0000000000007b1d */ /* 0x000fe20000010000 */
[----:B------:R-:W-:Y:S02]  /*1dc0*/  LOP3.LUT R3, R3, 0x780, RZ, 0xc0, !PT ;  /* 0x0000078003037812 */ /* 0x000fe400078ec0ff */
[----:B------:R-:W-:Y:S02]  /*1dd0*/  ELECT P0, URZ, PT ;  /* 0x00000000003f782f */ /* 0x000fe40003800000 */
[----:B------:R-:W-:Y:S02]  /*1de0*/  F2FP.F16.F32.PACK_AB R56, R57, R56 ;  /* 0x000000383938723e */ /* 0x000fe400000000ff */
[----:B------:R-:W-:Y:S01]  /*1df0*/  LOP3.LUT R3, R3, 0x70, R4, 0xf8, !PT ;  /* 0x0000007003037812 */ /* 0x000fe200078ef804 */
[----:B------:R-:W-:Y:S01]  /*1e00*/  UMOV UR53, UR15 ;  /* 0x0000000f00357c82 */ /* 0x000fe20008000000 */
[----:B------:R-:W-:Y:S01]  /*1e10*/  F2FP.F16.F32.PACK_AB R57, R59, R58 ;  /* 0x0000003a3b39723e */ /* 0x000fe200000000ff */
[----:B------:R-:W-:Y:S01]  /*1e20*/  UMOV UR54, UR11 ;  /* 0x0000000b00367c82 */ /* 0x000fe20008000000 */
[----:B------:R-:W-:Y:S01]  /*1e30*/  LOP3.LUT R3, R3, 0x10, R0, 0x78, !PT ;  /* 0x0000001003037812 */ /* 0x000fe200078e7800 */
[----:B------:R-:W-:Y:S01]  /*1e40*/  IMAD.SHL.U32 R0, R0, 0x40, RZ ;  /* 0x0000004000007824 */ /* 0x000fe200078e00ff */
[----:B------:R-:W-:-:S02]  /*1e50*/  F2FP.F16.F32.PACK_AB R24, R25, R24 ;  /* 0x000000181918723e */ /* 0x000fc400000000ff */
[----:B------:R-:W-:Y:S02]  /*1e60*/  ISETP.LT.U32.AND P0, PT, R2, 0x20, P0 ;  /* 0x000000200200780c */ /* 0x000fe40000701070 */
[----:B------:R-:W-:Y:S02]  /*1e70*/  LOP3.LUT R0, R3, 0x3800, R0, 0xf8, !PT ;  /* 0x0000380003007812 */ /* 0x000fe400078ef800 */
[----:B------:R-:W-:Y:S02]  /*1e80*/  F2FP.F16.F32.PACK_AB R58, R61, R60 ;  /* 0x0000003c3d3a723e */ /* 0x000fe400000000ff */
[C---:B------:R-:W-:Y:S01]  /*1e90*/  LOP3.LUT R3, R0.reuse, 0x20, RZ, 0x3c, !PT ;  /* 0x0000002000037812 */ /* 0x040fe200078e3cff */
[C---:B------:R-:W-:Y:S01]  /*1ea0*/  VIADD R2, R0.reuse, UR52 ;  /* 0x0000003400027c36 */ /* 0x040fe20008000000 */
[----:B------:R-:W-:Y:S02]  /*1eb0*/  LOP3.LUT R4, R0, 0x40, RZ, 0x3c, !PT ;  /* 0x0000004000047812 */ /* 0x000fe400078e3cff */
[----:B------:R-:W-:Y:S01]  /*1ec0*/  F2FP.F16.F32.PACK_AB R59, R63, R62 ;  /* 0x0000003e3f3b723e */ /* 0x000fe200000000ff */
[----:B------:R-:W-:Y:S01]  /*1ed0*/  VIADD R3, R3, UR52 ;  /* 0x0000003403037c36 */ /* 0x000fe20008000000 */
[----:B------:R-:W-:Y:S01]  /*1ee0*/  F2FP.F16.F32.PACK_AB R64, R65, R64 ;  /* 0x000000404140723e */ /* 0x000fe200000000ff */
[----:B------:R-:W1:Y:S01]  /*1ef0*/  @!P2 SYNCS.CCTL.IV [UR52+0x14000] ;  /* 0x01400000ff00a9b1 */ /* 0x000e620008000034 */
[----:B------:R-:W-:Y:S01]  /*1f00*/  F2FP.F16.F32.PACK_AB R25, R27, R26 ;  /* 0x0000001a1b19723e */ /* 0x000fe200000000ff */
[----:B------:R-:W-:Y:S01]  /*1f10*/  VIADD R4, R4, UR52 ;  /* 0x0000003404047c36 */ /* 0x000fe20008000000 */
[----:B------:R-:W-:Y:S01]  /*1f20*/  F2FP.F16.F32.PACK_AB R65, R67, R66 ;  /* 0x000000424341723e */ /* 0x000fe200000000ff */
[----:B-1----:R-:W-:Y:S01]  /*1f30*/  STSM.16.M88.4 [R2], R56 ;  /* 0x0000003802007844 */ /* 0x002fe20000000200 */
[----:B------:R-:W-:Y:S01]  /*1f40*/  F2FP.F16.F32.PACK_AB R26, R29, R28 ;  /* 0x0000001c1d1a723e */ /* 0x000fe200000000ff */
[----:B------:R-:W-:Y:S01]  /*1f50*/  VOTEU.ANY UP0, P0 ;  /* 0x00000000003f7886 */ /* 0x000fe20000000100 */
[----:B------:R-:W-:Y:S01]  /*1f60*/  F2FP.F16.F32.PACK_AB R27, R31, R30 ;  /* 0x0000001e1f1b723e */ /* 0x000fe200000000ff */
[----:B------:R-:W-:Y:S01]  /*1f70*/  VOTEU.ANY UP1, P0 ;  /* 0x00000000003f7886 */ /* 0x000fe20000020100 */
[----:B------:R-:W-:-:S02]  /*1f80*/  F2FP.F16.F32.PACK_AB R32, R33, R32 ;  /* 0x000000202120723e */ /* 0x000fc400000000ff */
[----:B------:R-:W-:Y:S01]  /*1f90*/  LOP3.LUT R0, R0, 0x60, RZ, 0x3c, !PT ;  /* 0x0000006000007812 */ /* 0x000fe200078e3cff */
[----:B------:R-:W-:Y:S01]  /*1fa0*/  STSM.16.M88.4 [R2+0x4000], R24 ;  /* 0x0040001802007844 */ /* 0x000fe20000000200 */
[----:B------:R-:W-:Y:S01]  /*1fb0*/  F2FP.F16.F32.PACK_AB R66, R69, R68 ;  /* 0x000000444542723e */ /* 0x000fe200000000ff */
[----:B--2---:R-:W-:Y:S01]  /*1fc0*/  @UP0 UMOV UR8, UR56 ;  /* 0x0000003800080c82 */ /* 0x004fe20008000000 */
[----:B------:R-:W-:Y:S01]  /*1fd0*/  F2FP.F16.F32.PACK_AB R67, R71, R70 ;  /* 0x000000464743723e */ /* 0x000fe200000000ff */
[----:B------:R-:W-:Y:S01]  /*1fe0*/  VIADD R0, R0, UR52 ;  /* 0x0000003400007c36 */ /* 0x000fe20008000000 */
[----:B------:R-:W-:Y:S01]  /*1ff0*/  F2FP.F16.F32.PACK_AB R72, R73, R72 ;  /* 0x000000484948723e */ /* 0x000fe200000000ff */
[----:B------:R-:W-:Y:S01]  /*2000*/  @UP0 UMOV UR9, UR55 ;  /* 0x0000003700090c82 */ /* 0x000fe20008000000 */
[----:B------:R-:W-:Y:S01]  /*2010*/  F2FP.F16.F32.PACK_AB R33, R35, R34 ;  /* 0x000000222321723e */ /* 0x000fe200000000ff */
[----:B------:R-:W-:Y:S01]  /*2020*/  STSM.16.M88.4 [R3], R64 ;  /* 0x0000004003007844 */ /* 0x000fe20000000200 */
[----:B------:R-:W-:-:S02]  /*2030*/  F2FP.F16.F32.PACK_AB R73, R75, R74 ;  /* 0x0000004a4b49723e */ /* 0x000fc400000000ff */
[----:B------:R-:W-:Y:S02]  /*2040*/  F2FP.F16.F32.PACK_AB R34, R37, R36 ;  /* 0x000000242522723e */ /* 0x000fe400000000ff */
[----:B------:R-:W-:Y:S02]  /*2050*/  F2FP.F16.F32.PACK_AB R35, R39, R38 ;  /* 0x000000262723723e */ /* 0x000fe400000000ff */
[----:B------:R-:W-:Y:S02]  /*2060*/  F2FP.F16.F32.PACK_AB R40, R41, R40 ;  /* 0x000000282928723e */ /* 0x000fe400000000ff */
[----:B------:R-:W-:Y:S01]  /*2070*/  F2FP.F16.F32.PACK_AB R74, R77, R76 ;  /* 0x0000004c4d4a723e */ /* 0x000fe200000000ff */
[----:B------:R-:W-:Y:S01]  /*2080*/  STSM.16.M88.4 [R3+0x4000], R32 ;  /* 0x0040002003007844 */ /* 0x000fe20000000200 */
[----:B------:R-:W-:Y:S02]  /*2090*/  F2FP.F16.F32.PACK_AB R75, R79, R78 ;  /* 0x0000004e4f4b723e */ /* 0x000fe400000000ff */
[----:B------:R-:W-:-:S02]  /*20a0*/  F2FP.F16.F32.PACK_AB R80, R81, R80 ;  /* 0x000000505150723e */ /* 0x000fc400000000ff */
[----:B------:R-:W-:Y:S01]  /*20b0*/  F2FP.F16.F32.PACK_AB R41, R43, R42 ;  /* 0x0000002a2b29723e */ /* 0x000fe200000000ff */
[----:B------:R-:W-:Y:S01]  /*20c0*/  STSM.16.M88.4 [R4], R72 ;  /* 0x0000004804007844 */ /* 0x000fe20000000200 */
[----:B------:R-:W-:Y:S02]  /*20d0*/  F2FP.F16.F32.PACK_AB R81, R83, R82 ;  /* 0x000000525351723e */ /* 0x000fe400000000ff */
[----:B------:R-:W-:Y:S02]  /*20e0*/  F2FP.F16.F32.PACK_AB R42, R45, R44 ;  /* 0x0000002c2d2a723e */ /* 0x000fe400000000ff */
[----:B------:R-:W-:Y:S02]  /*20f0*/  F2FP.F16.F32.PACK_AB R43, R47, R46 ;  /* 0x0000002e2f2b723e */ /* 0x000fe400000000ff */
[----:B------:R-:W-:Y:S02]  /*2100*/  F2FP.F16.F32.PACK_AB R48, R49, R48 ;  /* 0x000000303130723e */ /* 0x000fe400000000ff */
[----:B------:R-:W-:Y:S01]  /*2110*/  F2FP.F16.F32.PACK_AB R82, R85, R84 ;  /* 0x000000545552723e */ /* 0x000fe200000000ff */
[----:B------:R-:W-:Y:S01]  /*2120*/  STSM.16.M88.4 [R4+0x4000], R40 ;  /* 0x0040002804007844 */ /* 0x000fe20000000200 */
[----:B------:R-:W-:-:S02]  /*2130*/  F2FP.F16.F32.PACK_AB R83, R87, R86 ;  /* 0x000000565753723e */ /* 0x000fc400000000ff */
[----:B------:R-:W-:Y:S02]  /*2140*/  F2FP.F16.F32.PACK_AB R49, R51, R50 ;  /* 0x000000323331723e */ /* 0x000fe400000000ff */
[----:B------:R-:W-:Y:S01]  /*2150*/  F2FP.F16.F32.PACK_AB R50, R53, R52 ;  /* 0x000000343532723e */ /* 0x000fe200000000ff */
[----:B------:R-:W-:Y:S01]  /*2160*/  STSM.16.M88.4 [R0], R80 ;  /* 0x0000005000007844 */ /* 0x000fe20000000200 */
[----:B------:R-:W-:-:S05]  /*2170*/  F2FP.F16.F32.PACK_AB R51, R55, R54 ;  /* 0x000000363733723e */ /* 0x000fca00000000ff */
[----:B------:R-:W-:Y:S01]  /*2180*/  STSM.16.M88.4 [R0+0x4000], R48 ;  /* 0x0040003000007844 */ /* 0x000fe20000000200 */
[----:B------:R1:W-:Y:S06]  /*2190*/  MEMBAR.ALL.CTA ;  /* 0x0000000000007992 */ /* 0x0003ec0000008000 */
[----:B-1----:R-:W1:Y:S02]  /*21a0*/  FENCE.VIEW.ASYNC.S ;  /* 0x00000000000073c6 */ /* 0x002e640000000000 */
[----:B-1----:R-:W-:Y:S06]  /*21b0*/  BAR.SYNC.DEFER_BLOCKING 0x0 ;  /* 0x0000000000007b1d */ /* 0x002fec0000010000 */
[----:B------:R1:W-:Y:S01]  /*21c0*/  @UP1 UTMASTG.2D [UR52], [UR8] ;  /* 0x00000034080013b5 */ /* 0x0003e20008008000 */
[----:B------:R0:W-:Y:S01]  /*21d0*/  UTMACMDFLUSH ;  /* 0x00000000000079b7 */ /* 0x0001e20000000000 */
[----:B------:R-:W-:-:S04]  /*21e0*/  DEPBAR.LE SB0, 0x0 ;  /* 0x000080000000791a */ /* 0x000fc80000000000 */
[----:B------:R-:W-:Y:S06]  /*21f0*/  BAR.SYNC.DEFER_BLOCKING 0x0 ;  /* 0x0000000000007b1d */ /* 0x000fec0000010000 */
[----:B-1----:R-:W-:Y:S05]  /*2200*/  EXIT ;  /* 0x000000000000794d */ /* 0x002fea0003800000 */
.L_x_48:
[----:B------:R-:W1:Y:S02]  /*2210*/  SYNCS.PHASECHK.TRANS64.TRYWAIT P0, [UR52+0x14000], R3 ;  /* 0x01400003ff0075a7 */ /* 0x000e640008000174 */
[----:B-1----:R-:W-:Y:S05]  /*2220*/  @!P0 BRA `(.L_x_48) ;  /* 0xfffffffc00f88947 */ /* 0x002fea000383ffff */
[----:B------:R-:W-:Y:S05]  /*2230*/  BRA `(.L_x_50) ;  /* 0xfffffff800147947 */ /* 0x000fea000383ffff */
.L_x_51:
[----:B------:R-:W-:-:S00]  /*2240*/  BRA `(.L_x_51) ;  /* 0xfffffffc00fc7947 */ /* 0x000fc0000383ffff */
[----:B------:R-:W-:-:S00]  /*2250*/  NOP ;  /* 0x0000000000007918 */ /* 0x000fc00000000000 */
        /* <DEDUP_REMOVED lines=10> */
.L_x_52:


//--------------------- .nv.shared.gluon_wgmma    --------------------------
	.section	.nv.shared.gluon_wgmma,"aw",@nobits
	.sectionflags	@""
	.align	16
	.zero		1024


//--------------------- .nv.shared.reserved.0     --------------------------
	.section	.nv.shared.reserved.0,"aw",@nobits
	.weak		__nv_reservedSMEM_offset_0_alias
	.size		__nv_reservedSMEM_offset_0_alias, 0, 0
	.other		__nv_reservedSMEM_offset_0_alias,@"STO_CUDA_RESERVED_SHARED STV_DEFAULT"
__nv_reservedSMEM_offset_0_alias:
	.zero		0


//--------------------- .nv.constant0.gluon_wgmma --------------------------
	.section	.nv.constant0.gluon_wgmma,"a",@progbits
	.sectionflags	@""
	.align	4
.nv.constant0.gluon_wgmma:
	.zero		608


//--------------------- SYMBOLS --------------------------

	.type		.nv.reservedSmem.offset0,@object
	.size		.nv.reservedSmem.offset0,0x4
